	.target	sm_90a

	.elftype	@"ET_EXEC"


//--------------------- .note.nv.tkinfo           --------------------------
	.section	.note.nv.tkinfo,"",@"SHT_NOTE"
	.sectionflags	@"SHF_NOTE_NV_TKINFO"
	.tkinfo
        /*0018*/ 	.word	0x00000002
        /*0030*/ 	.string	""
        /*0030*/ 	.string	"ptxas"
        /*0030*/ 	.string	"Cuda compilation tools, release 13.0, V13.0.88"
        /*0030*/ 	.string	"Build cuda_13.0.r13.0/compiler.36424714_0"
        /*0030*/ 	.string	"-arch sm_90a -m 64 "



//--------------------- .note.nv.cuinfo           --------------------------
	.section	.note.nv.cuinfo,"",@"SHT_NOTE"
	.sectionflags	@"SHF_NOTE_NV_CUINFO"
        /*0018*/ 	.short	0x0002
        /*001a*/ 	.short	0x005a
        /*001c*/ 	.short	0x0082
	.zero		2


//--------------------- .nv.info                  --------------------------
	.section	.nv.info,"",@"SHT_CUDA_INFO"
	.align	4


	//----- nvinfo : EIATTR_REGCOUNT
	.align		4
        /*0000*/ 	.byte	0x04, 0x2f
        /*0002*/ 	.short	(.L_15 - .L_14)
	.align		4
.L_14:
        /*0004*/ 	.word	index@(_ZN7cutlass13device_kernelINS_4fmha6kernel28FmhaKernelTmaWarpSpecializedINS1_10collective30FmhaMainloopTmaWarpSpecializedINS_10bfloat16_tEffN4cute5tupleIJNS7_1CILi128EEENS9_ILi64EEENS9_ILi32EEEEEENS8_IJiNS9_ILi1EEENS8_IJiiEEEEEESG_SG_NS4_12CausalFusionEJEEENS4_15FmhaFwdEpilogueIS6_fNS8_IJSB_SC_SB_EEEEENS2_23IndividualTileSchedulerEJEEEEEvNT_6ParamsE)
        /*0008*/ 	.word	0x000000a8


	//----- nvinfo : EIATTR_FRAME_SIZE
	.align		4
.L_15:
        /*000c*/ 	.byte	0x04, 0x11
        /*000e*/ 	.short	(.L_17 - .L_16)
	.align		4
.L_16:
        /*0010*/ 	.word	index@($__internal_0_$__cuda_sm20_rcp_rn_f32_slowpath)
        /*0014*/ 	.word	0x00000000


	//----- nvinfo : EIATTR_FRAME_SIZE
	.align		4
.L_17:
        /*0018*/ 	.byte	0x04, 0x11
        /*001a*/ 	.short	(.L_19 - .L_18)
	.align		4
.L_18:
        /*001c*/ 	.word	index@(_ZN7cutlass13device_kernelINS_4fmha6kernel28FmhaKernelTmaWarpSpecializedINS1_10collective30FmhaMainloopTmaWarpSpecializedINS_10bfloat16_tEffN4cute5tupleIJNS7_1CILi128EEENS9_ILi64EEENS9_ILi32EEEEEENS8_IJiNS9_ILi1EEENS8_IJiiEEEEEESG_SG_NS4_12CausalFusionEJEEENS4_15FmhaFwdEpilogueIS6_fNS8_IJSB_SC_SB_EEEEENS2_23IndividualTileSchedulerEJEEEEEvNT_6ParamsE)
        /*0020*/ 	.word	0x00000000


	//----- nvinfo : EIATTR_MIN_STACK_SIZE
	.align		4
.L_19:
        /*0024*/ 	.byte	0x04, 0x12
        /*0026*/ 	.short	(.L_21 - .L_20)
	.align		4
.L_20:
        /*0028*/ 	.word	index@(_ZN7cutlass13device_kernelINS_4fmha6kernel28FmhaKernelTmaWarpSpecializedINS1_10collective30FmhaMainloopTmaWarpSpecializedINS_10bfloat16_tEffN4cute5tupleIJNS7_1CILi128EEENS9_ILi64EEENS9_ILi32EEEEEENS8_IJiNS9_ILi1EEENS8_IJiiEEEEEESG_SG_NS4_12CausalFusionEJEEENS4_15FmhaFwdEpilogueIS6_fNS8_IJSB_SC_SB_EEEEENS2_23IndividualTileSchedulerEJEEEEEvNT_6ParamsE)
        /*002c*/ 	.word	0x00000000
.L_21:


//--------------------- .nv.compat                --------------------------
	.section	.nv.compat,"",@"SHT_CUDA_COMPAT_INFO"
	.align	4
        /*0000*/ 	.byte	0x02, 0x09, 0x01, 0x00, 0x02, 0x02, 0x04, 0x00, 0x02, 0x05, 0x05, 0x00, 0x03, 0x07, 0x01, 0x01
        /*0010*/ 	.byte	0x02, 0x03, 0x01, 0x00, 0x02, 0x06, 0x01, 0x00, 0x04, 0x0b, 0x08, 0x00, 0x00, 0x00, 0x00, 0x00
        /*0020*/ 	.byte	0x00, 0x00, 0x00, 0x00


//--------------------- .nv.info._ZN7cutlass13device_kernelINS_4fmha6kernel28FmhaKernelTmaWarpSpecializedINS1_10collective30FmhaMainloopTmaWarpSpecializedINS_10bfloat16_tEffN4cute5tupleIJNS7_1CILi128EEENS9_ILi64EEENS9_ILi32EEEEEENS8_IJiNS9_ILi1EEENS8_IJiiEEEEEESG_SG_NS4_12CausalFusionEJEEENS4_15FmhaFwdEpilogueIS6_fNS8_IJSB_SC_SB_EEEEENS2_23IndividualTileSchedulerEJEEEEEvNT_6ParamsE --------------------------
	.section	.nv.info._ZN7cutlass13device_kernelINS_4fmha6kernel28FmhaKernelTmaWarpSpecializedINS1_10collective30FmhaMainloopTmaWarpSpecializedINS_10bfloat16_tEffN4cute5tupleIJNS7_1CILi128EEENS9_ILi64EEENS9_ILi32EEEEEENS8_IJiNS9_ILi1EEENS8_IJiiEEEEEESG_SG_NS4_12CausalFusionEJEEENS4_15FmhaFwdEpilogueIS6_fNS8_IJSB_SC_SB_EEEEENS2_23IndividualTileSchedulerEJEEEEEvNT_6ParamsE,"",@"SHT_CUDA_INFO"
	.sectionflags	@""
	.align	4


	//----- nvinfo : EIATTR_CUDA_API_VERSION
	.align		4
        /*0000*/ 	.byte	0x04, 0x37
        /*0002*/ 	.short	(.L_23 - .L_22)
.L_22:
        /*0004*/ 	.word	0x00000082


	//----- nvinfo : EIATTR_KPARAM_INFO
	.align		4
.L_23:
        /*0008*/ 	.byte	0x04, 0x17
        /*000a*/ 	.short	(.L_25 - .L_24)
.L_24:
        /*000c*/ 	.word	0x00000000
        /*0010*/ 	.short	0x0000
        /*0012*/ 	.short	0x0070
        /*0014*/ 	.byte	0x00, 0xf0, 0x01, 0x20


	//----- nvinfo : EIATTR_SPARSE_MMA_MASK
	.align		4
.L_25:
        /*0018*/ 	.byte	0x03, 0x50
        /*001a*/ 	.short	0x0000


	//----- nvinfo : EIATTR_MAXREG_COUNT
	.align		4
        /*001c*/ 	.byte	0x03, 0x1b
        /*001e*/ 	.short	0x00a8


	//----- nvinfo : EIATTR_NUM_BARRIERS
	.align		4
        /*0020*/ 	.byte	0x02, 0x4c
        /*0022*/ 	.byte	0x02
	.zero		1


	//----- nvinfo : EIATTR_EXTERNS
	.align		4
        /*0024*/ 	.byte	0x04, 0x0f
        /*0026*/ 	.short	(.L_27 - .L_26)


	//   ....[0]....
	.align		4
.L_26:
        /*0028*/ 	.word	index@(__assertfail)


	//----- nvinfo : EIATTR_MERCURY_ISA_VERSION
	.align		4
.L_27:
        /*002c*/ 	.byte	0x03, 0x5f
        /*002e*/ 	.short	0x0101


	//----- nvinfo : EIATTR_INT_WARP_WIDE_INSTR_OFFSETS
	.align		4
        /*0030*/ 	.byte	0x04, 0x31
        /*0032*/ 	.short	(.L_29 - .L_28)


	//   ....[0]....
.L_28:
        /*0034*/ 	.word	0x000006f0


	//   ....[1]....
        /*0038*/ 	.word	0x00000700


	//   ....[2]....
        /*003c*/ 	.word	0x00000710


	//   ....[3]....
        /*0040*/ 	.word	0x00000720


	//   ....[4]....
        /*0044*/ 	.word	0x00000790


	//----- nvinfo : EIATTR_COOP_GROUP_MASK_REGIDS
	.align		4
.L_29:
        /*0048*/ 	.byte	0x04, 0x29
        /*004a*/ 	.short	(.L_31 - .L_30)


	//   ....[0]....
.L_30:
        /*004c*/ 	.word	0xffffffff


	//   ....[1]....
        /*0050*/ 	.word	0xffffffff


	//   ....[2]....
        /*0054*/ 	.word	0xffffffff


	//   ....[3]....
        /*0058*/ 	.word	0xffffffff


	//   ....[4]....
        /*005c*/ 	.word	0xffffffff


	//   ....[5]....
        /*0060*/ 	.word	0xffffffff


	//   ....[6]....
        /*0064*/ 	.word	0xffffffff


	//   ....[7]....
        /*0068*/ 	.word	0xffffffff


	//   ....[8]....
        /*006c*/ 	.word	0xffffffff


	//   ....[9]....
        /*0070*/ 	.word	0xffffffff


	//   ....[10]....
        /*0074*/ 	.word	0xffffffff


	//   ....[11]....
        /*0078*/ 	.word	0xffffffff


	//   ....[12]....
        /*007c*/ 	.word	0xffffffff


	//   ....[13]....
        /*0080*/ 	.word	0xffffffff


	//   ....[14]....
        /*0084*/ 	.word	0xffffffff


	//   ....[15]....
        /*0088*/ 	.word	0xffffffff


	//   ....[16]....
        /*008c*/ 	.word	0xffffffff


	//   ....[17]....
        /*0090*/ 	.word	0xffffffff


	//   ....[18]....
        /*0094*/ 	.word	0xffffffff


	//   ....[19]....
        /*0098*/ 	.word	0xffffffff


	//   ....[20]....
        /*009c*/ 	.word	0xffffffff


	//   ....[21]....
        /*00a0*/ 	.word	0xffffffff


	//----- nvinfo : EIATTR_COOP_GROUP_INSTR_OFFSETS
	.align		4
.L_31:
        /*00a4*/ 	.byte	0x04, 0x28
        /*00a6*/ 	.short	(.L_33 - .L_32)


	//   ....[0]....
.L_32:
        /*00a8*/ 	.word	0x00000050


	//   ....[1]....
        /*00ac*/ 	.word	0x00000080


	//   ....[2]....
        /*00b0*/ 	.word	0x000001b0


	//   ....[3]....
        /*00b4*/ 	.word	0x00000370


	//   ....[4]....
        /*00b8*/ 	.word	0x00000530


	//   ....[5]....
        /*00bc*/ 	.word	0x00000690


	//   ....[6]....
        /*00c0*/ 	.word	0x00001630


	//   ....[7]....
        /*00c4*/ 	.word	0x00001660


	//   ....[8]....
        /*00c8*/ 	.word	0x000019f0


	//   ....[9]....
        /*00cc*/ 	.word	0x00001ad0


	//   ....[10]....
        /*00d0*/ 	.word	0x00002ae0


	//   ....[11]....
        /*00d4*/ 	.word	0x00002b10


	//   ....[12]....
        /*00d8*/ 	.word	0x00002e10


	//   ....[13]....
        /*00dc*/ 	.word	0x00002f30


	//   ....[14]....
        /*00e0*/ 	.word	0x00004540


	//   ....[15]....
        /*00e4*/ 	.word	0x00004640


	//   ....[16]....
        /*00e8*/ 	.word	0x00004a90


	//   ....[17]....
        /*00ec*/ 	.word	0x00004b90


	//   ....[18]....
        /*00f0*/ 	.word	0x00005b70


	//   ....[19]....
        /*00f4*/ 	.word	0x00005bb0


	//   ....[20]....
        /*00f8*/ 	.word	0x00005bf0


	//   ....[21]....
        /*00fc*/ 	.word	0x00005c10


	//----- nvinfo : EIATTR_REG_RECONFIG
	.align		4
.L_33:
        /*0100*/ 	.byte	0x01, 0x54
	.zero		2


	//----- nvinfo : EIATTR_SYSCALL_OFFSETS
	.align		4
        /*0104*/ 	.byte	0x04, 0x46
        /*0106*/ 	.short	(.L_35 - .L_34)


	//   ....[0]....
.L_34:
        /*0108*/ 	.word	0x000064d0


	//   ....[1]....
        /*010c*/ 	.word	0x00006630


	//----- nvinfo : EIATTR_MBARRIER_INSTR_OFFSETS
	.align		4
.L_35:
        /*0110*/ 	.byte	0x04, 0x39
        /*0112*/ 	.short	(.L_37 - .L_36)


	//   ....[0]....
.L_36:
        /*0114*/ 	.word	0x00000320
        /*0118*/ 	.word	0x000000ff
        /*011c*/ 	.word	0x00007050
        /*0120*/ 	.short	0x0100
        /*0122*/ 	.byte	0x0b
	.zero		1


	//   ....[1]....
        /*0124*/ 	.word	0x00000330
        /*0128*/ 	.word	0x000000ff
        /*012c*/ 	.word	0x00007060
        /*0130*/ 	.short	0x0100
        /*0132*/ 	.byte	0x0b
	.zero		1


	//   ....[2]....
        /*0134*/ 	.word	0x00000340
        /*0138*/ 	.word	0x000000ff
        /*013c*/ 	.word	0x00007058
        /*0140*/ 	.short	0x0100
        /*0142*/ 	.byte	0x0b
	.zero		1


	//   ....[3]....
        /*0144*/ 	.word	0x00000350
        /*0148*/ 	.word	0x000000ff
        /*014c*/ 	.word	0x00007068
        /*0150*/ 	.short	0x0100
        /*0152*/ 	.byte	0x0b
	.zero		1


	//   ....[4]....
        /*0154*/ 	.word	0x00000480
        /*0158*/ 	.word	0x000000ff
        /*015c*/ 	.word	0x00007000
        /*0160*/ 	.short	0x0100
        /*0162*/ 	.byte	0x0b
	.zero		1


	//   ....[5]....
        /*0164*/ 	.word	0x00000490
        /*0168*/ 	.word	0x000000ff
        /*016c*/ 	.word	0x00007028
        /*0170*/ 	.short	0x0100
        /*0172*/ 	.byte	0x0b
	.zero		1


	//   ....[6]....
        /*0174*/ 	.word	0x000004a0
        /*0178*/ 	.word	0x000000ff
        /*017c*/ 	.word	0x00007008
        /*0180*/ 	.short	0x0100
        /*0182*/ 	.byte	0x0b
	.zero		1


	//   ....[7]....
        /*0184*/ 	.word	0x000004b0
        /*0188*/ 	.word	0x000000ff
        /*018c*/ 	.word	0x00007030
        /*0190*/ 	.short	0x0100
        /*0192*/ 	.byte	0x0b
	.zero		1


	//   ....[8]....
        /*0194*/ 	.word	0x000004c0
        /*0198*/ 	.word	0x000000ff
        /*019c*/ 	.word	0x00007010
        /*01a0*/ 	.short	0x0100
        /*01a2*/ 	.byte	0x0b
	.zero		1


	//   ....[9]....
        /*01a4*/ 	.word	0x000004d0
        /*01a8*/ 	.word	0x000000ff
        /*01ac*/ 	.word	0x00007038
        /*01b0*/ 	.short	0x0100
        /*01b2*/ 	.byte	0x0b
	.zero		1


	//   ....[10]....
        /*01b4*/ 	.word	0x000004e0
        /*01b8*/ 	.word	0x000000ff
        /*01bc*/ 	.word	0x00007018
        /*01c0*/ 	.short	0x0100
        /*01c2*/ 	.byte	0x0b
	.zero		1


	//   ....[11]....
        /*01c4*/ 	.word	0x000004f0
        /*01c8*/ 	.word	0x000000ff
        /*01cc*/ 	.word	0x00007040
        /*01d0*/ 	.short	0x0100
        /*01d2*/ 	.byte	0x0b
	.zero		1


	//   ....[12]....
        /*01d4*/ 	.word	0x00000500
        /*01d8*/ 	.word	0x000000ff
        /*01dc*/ 	.word	0x00007020
        /*01e0*/ 	.short	0x0100
        /*01e2*/ 	.byte	0x0b
	.zero		1


	//   ....[13]....
        /*01e4*/ 	.word	0x00000510
        /*01e8*/ 	.word	0x000000ff
        /*01ec*/ 	.word	0x00007048
        /*01f0*/ 	.short	0x0100
        /*01f2*/ 	.byte	0x0b
	.zero		1


	//   ....[14]....
        /*01f4*/ 	.word	0x00000640
        /*01f8*/ 	.word	0x000000ff
        /*01fc*/ 	.word	0x00007070
        /*0200*/ 	.short	0x0100
        /*0202*/ 	.byte	0x0b
	.zero		1


	//   ....[15]....
        /*0204*/ 	.word	0x00000650
        /*0208*/ 	.word	0x000000ff
        /*020c*/ 	.word	0x00007080
        /*0210*/ 	.short	0x0100
        /*0212*/ 	.byte	0x0b
	.zero		1


	//   ....[16]....
        /*0214*/ 	.word	0x00000660
        /*0218*/ 	.word	0x000000ff
        /*021c*/ 	.word	0x00007078
        /*0220*/ 	.short	0x0100
        /*0222*/ 	.byte	0x0b
	.zero		1


	//   ....[17]....
        /*0224*/ 	.word	0x00000670
        /*0228*/ 	.word	0x000000ff
        /*022c*/ 	.word	0x00007088
        /*0230*/ 	.short	0x0100
        /*0232*/ 	.byte	0x0b
	.zero		1


	//   ....[18]....
        /*0234*/ 	.word	0x000007b0
        /*0238*/ 	.word	0x000000ff
        /*023c*/ 	.word	0x00007090
        /*0240*/ 	.short	0x0100
        /*0242*/ 	.byte	0x08
	.zero		1


	//   ....[19]....
        /*0244*/ 	.word	0x000007c0
        /*0248*/ 	.word	0x000000ff
        /*024c*/ 	.word	0x00007098
        /*0250*/ 	.short	0x0100
        /*0252*/ 	.byte	0x08
	.zero		1


	//   ....[20]....
        /*0254*/ 	.word	0x000007d0
        /*0258*/ 	.word	0x000000ff
        /*025c*/ 	.word	0x000070a0
        /*0260*/ 	.short	0x0100
        /*0262*/ 	.byte	0x08
	.zero		1


	//   ....[21]....
        /*0264*/ 	.word	0x000007e0
        /*0268*/ 	.word	0x000000ff
        /*026c*/ 	.word	0x000070a8
        /*0270*/ 	.short	0x0100
        /*0272*/ 	.byte	0x08
	.zero		1


	//   ....[22]....
        /*0274*/ 	.word	0x000008e0
        /*0278*/ 	.word	0x000000ff
        /*027c*/ 	.word	0x000070c0
        /*0280*/ 	.short	0x0100
        /*0282*/ 	.byte	0x0b
	.zero		1


	//   ....[23]....
        /*0284*/ 	.word	0x000008f0
        /*0288*/ 	.word	0x000000ff
        /*028c*/ 	.word	0x000070c8
        /*0290*/ 	.short	0x0100
        /*0292*/ 	.byte	0x0b
	.zero		1


	//   ....[24]....
        /*0294*/ 	.word	0x00000e30
        /*0298*/ 	.word	0x000000ff
        /*029c*/ 	.word	0x00007050
        /*02a0*/ 	.short	0x010a
        /*02a2*/ 	.byte	0x06
	.zero		1


	//   ....[25]....
        /*02a4*/ 	.word	0x00000f20
        /*02a8*/ 	.word	0x000000ff
        /*02ac*/ 	.word	0x00007000
        /*02b0*/ 	.short	0x010a
        /*02b2*/ 	.byte	0x26
	.zero		1


	//   ....[26]....
        /*02b4*/ 	.word	0x00000f70
        /*02b8*/ 	.word	0x000000ff
        /*02bc*/ 	.word	0xfffffff8
        /*02c0*/ 	.short	0x010a
        /*02c2*/ 	.byte	0x10
	.zero		1


	//   ....[27]....
        /*02c4*/ 	.word	0x00002450
        /*02c8*/ 	.word	0x0000001a
        /*02cc*/ 	.word	0x00000000
        /*02d0*/ 	.short	0x0101
        /*02d2*/ 	.byte	0x0d
	.zero		1


	//   ....[28]....
        /*02d4*/ 	.word	0x00002530
        /*02d8*/ 	.word	0x000000ff
        /*02dc*/ 	.word	0x00007008
        /*02e0*/ 	.short	0x010a
        /*02e2*/ 	.byte	0x26
	.zero		1


	//   ....[29]....
        /*02e4*/ 	.word	0x00002730
        /*02e8*/ 	.word	0x000000ff
        /*02ec*/ 	.word	0x00000000
        /*02f0*/ 	.short	0x0101
        /*02f2*/ 	.byte	0x06
	.zero		1


	//   ....[30]....
        /*02f4*/ 	.word	0x000028a0
        /*02f8*/ 	.word	0x000000ff
        /*02fc*/ 	.word	0x00007000
        /*0300*/ 	.short	0x010a
        /*0302*/ 	.byte	0x06
	.zero		1


	//   ....[31]....
        /*0304*/ 	.word	0x00003980
        /*0308*/ 	.word	0x000000ff
        /*030c*/ 	.word	0x00007000
        /*0310*/ 	.short	0x010a
        /*0312*/ 	.byte	0x06
	.zero		1


	//   ....[32]....
        /*0314*/ 	.word	0x00003bc0
        /*0318*/ 	.word	0x000000ff
        /*031c*/ 	.word	0x00007000
        /*0320*/ 	.short	0x010a
        /*0322*/ 	.byte	0x06
	.zero		1


	//   ....[33]....
        /*0324*/ 	.word	0x00003d80
        /*0328*/ 	.word	0x000000ff
        /*032c*/ 	.word	0x00000000
        /*0330*/ 	.short	0x0101
        /*0332*/ 	.byte	0x06
	.zero		1


	//   ....[34]....
        /*0334*/ 	.word	0x00003e30
        /*0338*/ 	.word	0x000000ff
        /*033c*/ 	.word	0x00000000
        /*0340*/ 	.short	0x0101
        /*0342*/ 	.byte	0x06
	.zero		1


	//   ....[35]....
        /*0344*/ 	.word	0x00003fe0
        /*0348*/ 	.word	0x000000ff
        /*034c*/ 	.word	0x00007000
        /*0350*/ 	.short	0x010a
        /*0352*/ 	.byte	0x06
	.zero		1


	//   ....[36]....
        /*0354*/ 	.word	0x00005600
        /*0358*/ 	.word	0x000000ff
        /*035c*/ 	.word	0x00007000
        /*0360*/ 	.short	0x010a
        /*0362*/ 	.byte	0x06
	.zero		1


	//   ....[37]....
        /*0364*/ 	.word	0x000057f0
        /*0368*/ 	.word	0x000000ff
        /*036c*/ 	.word	0x00007000
        /*0370*/ 	.short	0x010a
        /*0372*/ 	.byte	0x06
	.zero		1


	//   ....[38]....
        /*0374*/ 	.word	0x000059b0
        /*0378*/ 	.word	0x000000ff
        /*037c*/ 	.word	0x00000000
        /*0380*/ 	.short	0x0101
        /*0382*/ 	.byte	0x06
	.zero		1


	//   ....[39]....
        /*0384*/ 	.word	0x00005a60
        /*0388*/ 	.word	0x000000ff
        /*038c*/ 	.word	0x00000000
        /*0390*/ 	.short	0x0101
        /*0392*/ 	.byte	0x06
	.zero		1


	//   ....[40]....
        /*0394*/ 	.word	0x00006070
        /*0398*/ 	.word	0x000000ff
        /*039c*/ 	.word	0x00000008
        /*03a0*/ 	.short	0x010a
        /*03a2*/ 	.byte	0x10
	.zero		1


	//   ....[41]....
        /*03a4*/ 	.word	0x00006b30
        /*03a8*/ 	.word	0x00000000
        /*03ac*/ 	.word	0x00007090
        /*03b0*/ 	.short	0x0101
        /*03b2*/ 	.byte	0x26
	.zero		1


	//   ....[42]....
        /*03b4*/ 	.word	0x00006d00
        /*03b8*/ 	.word	0x00000004
        /*03bc*/ 	.word	0x00007060
        /*03c0*/ 	.short	0x010a
        /*03c2*/ 	.byte	0x3f
	.zero		1


	//   ....[43]....
        /*03c4*/ 	.word	0x00006f50
        /*03c8*/ 	.word	0x00000002
        /*03cc*/ 	.word	0x00007028
        /*03d0*/ 	.short	0x010a
        /*03d2*/ 	.byte	0x3f
	.zero		1


	//   ....[44]....
        /*03d4*/ 	.word	0x00007190
        /*03d8*/ 	.word	0x00000004
        /*03dc*/ 	.word	0x00007060
        /*03e0*/ 	.short	0x010a
        /*03e2*/ 	.byte	0x3f
	.zero		1


	//   ....[45]....
        /*03e4*/ 	.word	0x00007400
        /*03e8*/ 	.word	0x00000003
        /*03ec*/ 	.word	0x00007028
        /*03f0*/ 	.short	0x010a
        /*03f2*/ 	.byte	0x3f
	.zero		1


	//   ....[46]....
        /*03f4*/ 	.word	0x00007710
        /*03f8*/ 	.word	0x00000007
        /*03fc*/ 	.word	0x00007028
        /*0400*/ 	.short	0x010a
        /*0402*/ 	.byte	0x3f
	.zero		1


	//   ....[47]....
        /*0404*/ 	.word	0x00007980
        /*0408*/ 	.word	0x00000004
        /*040c*/ 	.word	0x00007028
        /*0410*/ 	.short	0x010a
        /*0412*/ 	.byte	0x3f
	.zero		1


	//   ....[48]....
        /*0414*/ 	.word	0x00007be0
        /*0418*/ 	.word	0x00000007
        /*041c*/ 	.word	0x00007050
        /*0420*/ 	.short	0x010a
        /*0422*/ 	.byte	0x3f
	.zero		1


	//   ....[49]....
        /*0424*/ 	.word	0x00007c40
        /*0428*/ 	.word	0x00000002
        /*042c*/ 	.word	0x00007000
        /*0430*/ 	.short	0x010a
        /*0432*/ 	.byte	0x3f
	.zero		1


	//   ....[50]....
        /*0434*/ 	.word	0x00007ca0
        /*0438*/ 	.word	0x00000007
        /*043c*/ 	.word	0xfffffff8
        /*0440*/ 	.short	0x010a
        /*0442*/ 	.byte	0x3f
	.zero		1


	//   ....[51]....
        /*0444*/ 	.word	0x00007d00
        /*0448*/ 	.word	0x0000000a
        /*044c*/ 	.word	0x00007008
        /*0450*/ 	.short	0x010a
        /*0452*/ 	.byte	0x3f
	.zero		1


	//   ....[52]....
        /*0454*/ 	.word	0x00007d60
        /*0458*/ 	.word	0x00000004
        /*045c*/ 	.word	0x00007000
        /*0460*/ 	.short	0x010a
        /*0462*/ 	.byte	0x3f
	.zero		1


	//   ....[53]....
        /*0464*/ 	.word	0x00007dc0
        /*0468*/ 	.word	0x0000000c
        /*046c*/ 	.word	0x00007000
        /*0470*/ 	.short	0x010a
        /*0472*/ 	.byte	0x3f
	.zero		1


	//   ....[54]....
        /*0474*/ 	.word	0x00007e20
        /*0478*/ 	.word	0x0000000d
        /*047c*/ 	.word	0x00007000
        /*0480*/ 	.short	0x010a
        /*0482*/ 	.byte	0x3f
	.zero		1


	//   ....[55]....
        /*0484*/ 	.word	0x00007e80
        /*0488*/ 	.word	0x0000000a
        /*048c*/ 	.word	0x00007000
        /*0490*/ 	.short	0x010a
        /*0492*/ 	.byte	0x3f
	.zero		1


	//   ....[56]....
        /*0494*/ 	.word	0x00007ee0
        /*0498*/ 	.word	0x00000003
        /*049c*/ 	.word	0x00000008
        /*04a0*/ 	.short	0x010a
        /*04a2*/ 	.byte	0x3f
	.zero		1


	//   ....[57]....
        /*04a4*/ 	.word	0x00007f30
        /*04a8*/ 	.word	0x00000004
        /*04ac*/ 	.word	0x00007060
        /*04b0*/ 	.short	0x010a
        /*04b2*/ 	.byte	0x3f
	.zero		1


	//   ....[58]....
        /*04b4*/ 	.word	0x00007f80
        /*04b8*/ 	.word	0x00000002
        /*04bc*/ 	.word	0x00007028
        /*04c0*/ 	.short	0x010a
        /*04c2*/ 	.byte	0x3f
	.zero		1


	//   ....[59]....
        /*04c4*/ 	.word	0x00007fd0
        /*04c8*/ 	.word	0x00000004
        /*04cc*/ 	.word	0x00007060
        /*04d0*/ 	.short	0x010a
        /*04d2*/ 	.byte	0x3f
	.zero		1


	//   ....[60]....
        /*04d4*/ 	.word	0x00008020
        /*04d8*/ 	.word	0x00000003
        /*04dc*/ 	.word	0x00007028
        /*04e0*/ 	.short	0x010a
        /*04e2*/ 	.byte	0x3f
	.zero		1


	//   ....[61]....
        /*04e4*/ 	.word	0x00008070
        /*04e8*/ 	.word	0x00000007
        /*04ec*/ 	.word	0x00007028
        /*04f0*/ 	.short	0x010a
        /*04f2*/ 	.byte	0x3f
	.zero		1


	//   ....[62]....
        /*04f4*/ 	.word	0x000080c0
        /*04f8*/ 	.word	0x00000004
        /*04fc*/ 	.word	0x00007028
        /*0500*/ 	.short	0x010a
        /*0502*/ 	.byte	0x3f
	.zero		1


	//----- nvinfo : EIATTR_NUM_MBARRIERS
	.align		4
.L_37:
        /*0504*/ 	.byte	0x03, 0x38
        /*0506*/ 	.short	0x0018


	//----- nvinfo : EIATTR_EXIT_INSTR_OFFSETS
	.align		4
        /*0508*/ 	.byte	0x04, 0x1c
        /*050a*/ 	.short	(.L_39 - .L_38)


	//   ....[0]....
.L_38:
        /*050c*/ 	.word	0x00000990


	//   ....[1]....
        /*0510*/ 	.word	0x00006b40


	//   ....[2]....
        /*0514*/ 	.word	0x00006b80


	//   ....[3]....
        /*0518*/ 	.word	0x00007610


	//   ....[4]....
        /*051c*/ 	.word	0x00007bc0


	//----- nvinfo : EIATTR_MAX_THREADS
	.align		4
.L_39:
        /*0520*/ 	.byte	0x04, 0x05
        /*0522*/ 	.short	(.L_41 - .L_40)
.L_40:
        /*0524*/ 	.word	0x00000180
        /*0528*/ 	.word	0x00000001
        /*052c*/ 	.word	0x00000001


	//----- nvinfo : EIATTR_CRS_STACK_SIZE
	.align		4
.L_41:
        /*0530*/ 	.byte	0x04, 0x1e
        /*0532*/ 	.short	(.L_43 - .L_42)
.L_42:
        /*0534*/ 	.word	0x00000000


	//----- nvinfo : EIATTR_CBANK_PARAM_SIZE
	.align		4
.L_43:
        /*0538*/ 	.byte	0x03, 0x19
        /*053a*/ 	.short	0x0870


	//----- nvinfo : EIATTR_PARAM_CBANK
	.align		4
        /*053c*/ 	.byte	0x04, 0x0a
        /*053e*/ 	.short	(.L_45 - .L_44)
	.align		4
.L_44:
        /*0540*/ 	.word	index@(.nv.constant0._ZN7cutlass13device_kernelINS_4fmha6kernel28FmhaKernelTmaWarpSpecializedINS1_10collective30FmhaMainloopTmaWarpSpecializedINS_10bfloat16_tEffN4cute5tupleIJNS7_1CILi128EEENS9_ILi64EEENS9_ILi32EEEEEENS8_IJiNS9_ILi1EEENS8_IJiiEEEEEESG_SG_NS4_12CausalFusionEJEEENS4_15FmhaFwdEpilogueIS6_fNS8_IJSB_SC_SB_EEEEENS2_23IndividualTileSchedulerEJEEEEEvNT_6ParamsE)
        /*0544*/ 	.short	0x0210
        /*0546*/ 	.short	0x0870


	//----- nvinfo : EIATTR_SW_WAR
	.align		4
.L_45:
        /*0548*/ 	.byte	0x04, 0x36
        /*054a*/ 	.short	(.L_47 - .L_46)
.L_46:
        /*054c*/ 	.word	0x00000008
.L_47:


//--------------------- .nv.callgraph             --------------------------
	.section	.nv.callgraph,"",@"SHT_CUDA_CALLGRAPH"
	.align	4
	.sectionentsize	8
	.align		4
        /*0000*/ 	.word	0x00000000
	.align		4
        /*0004*/ 	.word	0xffffffff
	.align		4
        /*0008*/ 	.word	index@(_ZN7cutlass13device_kernelINS_4fmha6kernel28FmhaKernelTmaWarpSpecializedINS1_10collective30FmhaMainloopTmaWarpSpecializedINS_10bfloat16_tEffN4cute5tupleIJNS7_1CILi128EEENS9_ILi64EEENS9_ILi32EEEEEENS8_IJiNS9_ILi1EEENS8_IJiiEEEEEESG_SG_NS4_12CausalFusionEJEEENS4_15FmhaFwdEpilogueIS6_fNS8_IJSB_SC_SB_EEEEENS2_23IndividualTileSchedulerEJEEEEEvNT_6ParamsE)
	.align		4
        /*000c*/ 	.word	index@(__assertfail)
	.align		4
        /*0010*/ 	.word	0x00000000
	.align		4
        /*0014*/ 	.word	0xfffffffe
	.align		4
        /*0018*/ 	.word	0x00000000
	.align		4
        /*001c*/ 	.word	0xfffffffd
	.align		4
        /*0020*/ 	.word	0x00000000
	.align		4
        /*0024*/ 	.word	0xfffffffc


//--------------------- .nv.constant4             --------------------------
	.section	.nv.constant4,"a",@progbits
	.align	8
	.align		8
.nv.constant4:
        /*0000*/ 	.dword	__assertfail
	.align		8
        /*0008*/ 	.dword	__unnamed_1
	.align		8
        /*0010*/ 	.dword	_ZN39_INTERNAL_76352f65_4_k_cu_be50ed53_25494cuda3std3__45__cpo5beginE
	.align		8
        /*0018*/ 	.dword	_ZN39_INTERNAL_76352f65_4_k_cu_be50ed53_25494cuda3std3__45__cpo3endE
	.align		8
        /*0020*/ 	.dword	_ZN39_INTERNAL_76352f65_4_k_cu_be50ed53_25494cuda3std3__45__cpo6cbeginE
	.align		8
        /*0028*/ 	.dword	_ZN39_INTERNAL_76352f65_4_k_cu_be50ed53_25494cuda3std3__45__cpo4cendE
	.align		8
        /*0030*/ 	.dword	_ZN39_INTERNAL_76352f65_4_k_cu_be50ed53_25494cuda3std3__441_GLOBAL__N__76352f65_4_k_cu_be50ed53_25496ignoreE
	.align		8
        /*0038*/ 	.dword	_ZN39_INTERNAL_76352f65_4_k_cu_be50ed53_25494cuda3std3__419piecewise_constructE
	.align		8
        /*0040*/ 	.dword	_ZN39_INTERNAL_76352f65_4_k_cu_be50ed53_25494cuda3std3__48in_placeE
	.align		8
        /*0048*/ 	.dword	_ZN39_INTERNAL_76352f65_4_k_cu_be50ed53_25494cuda3std6ranges3__45__cpo4swapE
	.align		8
        /*0050*/ 	.dword	_ZN39_INTERNAL_76352f65_4_k_cu_be50ed53_25494cuda3std6ranges3__45__cpo9iter_moveE
	.align		8
        /*0058*/ 	.dword	_ZN39_INTERNAL_76352f65_4_k_cu_be50ed53_25494cute7productE
	.align		8
        /*0060*/ 	.dword	_ZN39_INTERNAL_76352f65_4_k_cu_be50ed53_25494cute1_E
	.align		8
        /*0068*/ 	.dword	$str$24
	.align		8
        /*0070*/ 	.dword	$str$25


//--------------------- .text._ZN7cutlass13device_kernelINS_4fmha6kernel28FmhaKernelTmaWarpSpecializedINS1_10collective30FmhaMainloopTmaWarpSpecializedINS_10bfloat16_tEffN4cute5tupleIJNS7_1CILi128EEENS9_ILi64EEENS9_ILi32EEEEEENS8_IJiNS9_ILi1EEENS8_IJiiEEEEEESG_SG_NS4_12CausalFusionEJEEENS4_15FmhaFwdEpilogueIS6_fNS8_IJSB_SC_SB_EEEEENS2_23IndividualTileSchedulerEJEEEEEvNT_6ParamsE --------------------------
	.section	.text._ZN7cutlass13device_kernelINS_4fmha6kernel28FmhaKernelTmaWarpSpecializedINS1_10collective30FmhaMainloopTmaWarpSpecializedINS_10bfloat16_tEffN4cute5tupleIJNS7_1CILi128EEENS9_ILi64EEENS9_ILi32EEEEEENS8_IJiNS9_ILi1EEENS8_IJiiEEEEEESG_SG_NS4_12CausalFusionEJEEENS4_15FmhaFwdEpilogueIS6_fNS8_IJSB_SC_SB_EEEEENS2_23IndividualTileSchedulerEJEEEEEvNT_6ParamsE,"ax",@progbits
	.align	128
.text._ZN7cutlass13device_kernelINS_4fmha6kernel28FmhaKernelTmaWarpSpecializedINS1_10collective30FmhaMainloopTmaWarpSpecializedINS_10bfloat16_tEffN4cute5tupleIJNS7_1CILi128EEENS9_ILi64EEENS9_ILi32EEEEEENS8_IJiNS9_ILi1EEENS8_IJiiEEEEEESG_SG_NS4_12CausalFusionEJEEENS4_15FmhaFwdEpilogueIS6_fNS8_IJSB_SC_SB_EEEEENS2_23IndividualTileSchedulerEJEEEEEvNT_6ParamsE:
        .type           _ZN7cutlass13device_kernelINS_4fmha6kernel28FmhaKernelTmaWarpSpecializedINS1_10collective30FmhaMainloopTmaWarpSpecializedINS_10bfloat16_tEffN4cute5tupleIJNS7_1CILi128EEENS9_ILi64EEENS9_ILi32EEEEEENS8_IJiNS9_ILi1EEENS8_IJiiEEEEEESG_SG_NS4_12CausalFusionEJEEENS4_15FmhaFwdEpilogueIS6_fNS8_IJSB_SC_SB_EEEEENS2_23IndividualTileSchedulerEJEEEEEvNT_6ParamsE,@function
        .size           _ZN7cutlass13device_kernelINS_4fmha6kernel28FmhaKernelTmaWarpSpecializedINS1_10collective30FmhaMainloopTmaWarpSpecializedINS_10bfloat16_tEffN4cute5tupleIJNS7_1CILi128EEENS9_ILi64EEENS9_ILi32EEEEEENS8_IJiNS9_ILi1EEENS8_IJiiEEEEEESG_SG_NS4_12CausalFusionEJEEENS4_15FmhaFwdEpilogueIS6_fNS8_IJSB_SC_SB_EEEEENS2_23IndividualTileSchedulerEJEEEEEvNT_6ParamsE,(.L_x_117 - _ZN7cutlass13device_kernelINS_4fmha6kernel28FmhaKernelTmaWarpSpecializedINS1_10collective30FmhaMainloopTmaWarpSpecializedINS_10bfloat16_tEffN4cute5tupleIJNS7_1CILi128EEENS9_ILi64EEENS9_ILi32EEEEEENS8_IJiNS9_ILi1EEENS8_IJiiEEEEEESG_SG_NS4_12CausalFusionEJEEENS4_15FmhaFwdEpilogueIS6_fNS8_IJSB_SC_SB_EEEEENS2_23IndividualTileSchedulerEJEEEEEvNT_6ParamsE)
        .other          _ZN7cutlass13device_kernelINS_4fmha6kernel28FmhaKernelTmaWarpSpecializedINS1_10collective30FmhaMainloopTmaWarpSpecializedINS_10bfloat16_tEffN4cute5tupleIJNS7_1CILi128EEENS9_ILi64EEENS9_ILi32EEEEEENS8_IJiNS9_ILi1EEENS8_IJiiEEEEEESG_SG_NS4_12CausalFusionEJEEENS4_15FmhaFwdEpilogueIS6_fNS8_IJSB_SC_SB_EEEEENS2_23IndividualTileSchedulerEJEEEEEvNT_6ParamsE,@"STO_CUDA_ENTRY STV_DEFAULT"
_ZN7cutlass13device_kernelINS_4fmha6kernel28FmhaKernelTmaWarpSpecializedINS1_10collective30FmhaMainloopTmaWarpSpecializedINS_10bfloat16_tEffN4cute5tupleIJNS7_1CILi128EEENS9_ILi64EEENS9_ILi32EEEEEENS8_IJiNS9_ILi1EEENS8_IJiiEEEEEESG_SG_NS4_12CausalFusionEJEEENS4_15FmhaFwdEpilogueIS6_fNS8_IJSB_SC_SB_EEEEENS2_23IndividualTileSchedulerEJEEEEEvNT_6ParamsE:
[----:B------:R-:W1:Y:S01]  /*0000*/  LDC R1, c[0x0][0x28] ;  /* 0x00000a00ff017b82 */ /* 0x000e620000000800 */
[----:B------:R-:W2:Y:S01]  /*0010*/  S2R R0, SR_TID.X ;  /* 0x0000000000007919 */ /* 0x000ea20000002100 */
[----:B------:R-:W-:Y:S01]  /*0020*/  ELECT P1, URZ, PT ;  /* 0x00000000003f782f */ /* 0x000fe20003820000 */
[----:B------:R-:W-:Y:S01]  /*0030*/  BSSY B0, `(.L_x_0) ;  /* 0x0000017000007945 */ /* 0x000fe20003800000 */
[----:B--2---:R-:W-:-:S05]  /*0040*/  SHF.R.U32.HI R2, RZ, 0x5, R0 ;  /* 0x00000005ff027819 */ /* 0x004fca0000011600 */
[----:B------:R-:W2:Y:S02]  /*0050*/  SHFL.IDX PT, R3, R2, RZ, 0x1f ;  /* 0x00001fff02037589 */ /* 0x000ea400000e0000 */
[----:B--2---:R-:W-:Y:S02]  /*0060*/  R2UR UR4, R3 ;  /* 0x00000000030472ca */ /* 0x004fe400000e0000 */
[----:B------:R-:W-:-:S06]  /*0070*/  SHF.R.U32.HI R3, RZ, 0x7, R0 ;  /* 0x00000007ff037819 */ /* 0x000fcc0000011600 */
[----:B------:R-:W2:Y:S05]  /*0080*/  SHFL.IDX PT, R3, R3, RZ, 0x1f ;  /* 0x00001fff03037589 */ /* 0x000eaa00000e0000 */
[----:B------:R-:W-:Y:S02]  /*0090*/  USHF.R.S32.HI UR5, URZ, 0x1f, UR4 ;  /* 0x0000001f3f057899 */ /* 0x000fe40008011404 */
[----:B------:R-:W-:Y:S02]  /*00a0*/  ISETP.NE.OR P0, PT, RZ, UR4, !P1 ;  /* 0x00000004ff007c0c */ /* 0x000fe4000cf05670 */
[----:B------:R-:W-:-:S04]  /*00b0*/  ULEA.HI UR5, UR5, UR4, URZ, 0x2 ;  /* 0x0000000405057291 */ /* 0x000fc8000f8f103f */
[----:B------:R-:W-:-:S04]  /*00c0*/  ULOP3.LUT UR5, UR5, 0xfffffffc, URZ, 0xc0, !UPT ;  /* 0xfffffffc05057892 */ /* 0x000fc8000f8ec03f */
[----:B------:R-:W-:-:S03]  /*00d0*/  UIADD3 UR10, UR4, -UR5, URZ ;  /* 0x80000005040a7290 */ /* 0x000fc6000fffe03f */
[----:B-1----:R-:W-:Y:S09]  /*00e0*/  @P0 BRA `(.L_x_1) ;  /* 0x00000000002c0947 */ /* 0x002ff20003800000 */
[----:B------:R-:W-:Y:S02]  /*00f0*/  ULDC.64 UR4, c[0x0][0x198] ;  /* 0x0000660000047ab9 */ /* 0x000fe40000000a00 */
[----:B------:R-:W-:Y:S02]  /*0100*/  UIADD3 UR6, UP0, UR4, 0xf0, URZ ;  /* 0x000000f004067890 */ /* 0x000fe4000ff1e03f */
[----:B------:R-:W-:Y:S02]  /*0110*/  UIADD3 UR8, UP1, UR4, 0x1f0, URZ ;  /* 0x000001f004087890 */ /* 0x000fe4000ff3e03f */
[----:B------:R-:W-:Y:S02]  /*0120*/  UIADD3 UR4, UP2, UR4, 0x2f0, URZ ;  /* 0x000002f004047890 */ /* 0x000fe4000ff5e03f */
[----:B------:R-:W-:Y:S02]  /*0130*/  UIADD3.X UR7, URZ, UR5, URZ, UP0, !UPT ;  /* 0x000000053f077290 */ /* 0x000fe400087fe43f */
[----:B------:R-:W-:-:S02]  /*0140*/  UIADD3.X UR9, URZ, UR5, URZ, UP1, !UPT ;  /* 0x000000053f097290 */ /* 0x000fc40008ffe43f */
[----:B------:R-:W-:-:S05]  /*0150*/  UIADD3.X UR5, URZ, UR5, URZ, UP2, !UPT ;  /* 0x000000053f057290 */ /* 0x000fca00097fe43f */
[----:B------:R1:W-:Y:S02]  /*0160*/  UTMACCTL.PF [UR6] ;  /* 0x00000000060079b9 */ /* 0x0003e40008040000 */
[----:B------:R1:W-:Y:S02]  /*0170*/  UTMACCTL.PF [UR8] ;  /* 0x00000000080079b9 */ /* 0x0003e40008040000 */
[----:B------:R1:W-:Y:S02]  /*0180*/  UTMACCTL.PF [UR4] ;  /* 0x00000000040079b9 */ /* 0x0003e40008040000 */
[----:B-1----:R-:W-:Y:S01]  /*0190*/  NOP ;  /* 0x0000000000007918 */ /* 0x002fe20000000000 */
.L_x_1:
[----:B------:R-:W-:Y:S05]  /*01a0*/  BSYNC B0 ;  /* 0x0000000000007941 */ /* 0x000fea0003800000 */
.L_x_0:
[----:B------:R-:W1:Y:S01]  /*01b0*/  SHFL.IDX PT, R4, R2, RZ, 0x1f ;  /* 0x00001fff02047589 */ /* 0x000e6200000e0000 */
[----:B--2---:R-:W-:Y:S01]  /*01c0*/  R2UR UR36, R3 ;  /* 0x00000000032472ca */ /* 0x004fe200000e0000 */
[----:B------:R-:W-:-:S12]  /*01d0*/  UISETP.NE.AND UP0, UPT, UR10, 0x1, UPT ;  /* 0x000000010a00788c */ /* 0x000fd8000bf05270 */
[----:B------:R-:W-:Y:S02]  /*01e0*/  UIADD3 UR7, UR36, -0x1, URZ ;  /* 0xffffffff24077890 */ /* 0x000fe4000fffe03f */
[----:B------:R-:W-:Y:S02]  /*01f0*/  UISETP.EQ.AND UP2, UPT, UR36, URZ, !UP0 ;  /* 0x0000003f2400728c */ /* 0x000fe4000c742270 */
[----:B------:R-:W-:Y:S02]  /*0200*/  UISETP.GE.U32.AND UP1, UPT, UR7, 0x4, UPT ;  /* 0x000000040700788c */ /* 0x000fe4000bf26070 */
[----:B------:R-:W-:Y:S01]  /*0210*/  USEL UR6, URZ, 0x1, !UP2 ;  /* 0x000000013f067887 */ /* 0x000fe2000d000000 */
[----:B-1----:R-:W-:-:S03]  /*0220*/  ISETP.NE.AND P0, PT, R4, RZ, PT ;  /* 0x000000ff0400720c */ /* 0x002fc60003f05270 */
[----:B------:R-:W-:-:S10]  /*0230*/  USEL UR6, UR6, 0x2, UP1 ;  /* 0x0000000206067887 */ /* 0x000fd40008800000 */
[----:B------:R-:W-:Y:S05]  /*0240*/  @P0 BRA `(.L_x_2) ;  /* 0x0000000000480947 */ /* 0x000fea0003800000 */
[----:B------:R-:W1:Y:S01]  /*0250*/  S2UR UR11, SR_CgaCtaId ;  /* 0x00000000000b79c3 */ /* 0x000e620000008800 */
[----:B------:R-:W-:Y:S01]  /*0260*/  UMOV UR4, 0x400 ;  /* 0x0000040000047882 */ /* 0x000fe20000000000 */
[----:B------:R-:W-:Y:S01]  /*0270*/  UMOV UR5, 0x1 ;  /* 0x0000000100057882 */ /* 0x000fe20000000000 */
[----:B------:R-:W-:Y:S01]  /*0280*/  UMOV UR8, 0x80 ;  /* 0x0000008000087882 */ /* 0x000fe20000000000 */
[----:B------:R-:W-:Y:S01]  /*0290*/  ELECT P0, URZ, PT ;  /* 0x00000000003f782f */ /* 0x000fe20003800000 */
[----:B------:R-:W-:-:S04]  /*02a0*/  UIADD3 UR8, -UR8, 0x100000, URZ ;  /* 0x0010000008087890 */ /* 0x000fc8000fffe13f */
[----:B------:R-:W-:Y:S02]  /*02b0*/  USHF.L.U32 UR9, UR8, 0xb, URZ ;  /* 0x0000000b08097899 */ /* 0x000fe4000800063f */
[----:B------:R-:W-:Y:S02]  /*02c0*/  USHF.L.U32 UR8, UR8, 0x1, URZ ;  /* 0x0000000108087899 */ /* 0x000fe4000800063f */
[----:B-1----:R-:W-:Y:S02]  /*02d0*/  ULEA UR11, UR11, UR4, 0x18 ;  /* 0x000000040b0b7291 */ /* 0x002fe4000f8ec03f */
[----:B------:R-:W-:-:S04]  /*02e0*/  UIADD3 UR4, -UR5, 0x100000, URZ ;  /* 0x0010000005047890 */ /* 0x000fc8000fffe13f */
[----:B------:R-:W-:Y:S02]  /*02f0*/  USHF.L.U32 UR5, UR4, 0xb, URZ ;  /* 0x0000000b04057899 */ /* 0x000fe4000800063f */
[----:B------:R-:W-:Y:S01]  /*0300*/  USHF.L.U32 UR4, UR4, 0x1, URZ ;  /* 0x0000000104047899 */ /* 0x000fe2000800063f */
[----:B------:R-:W1:Y:S11]  /*0310*/  FENCE.VIEW.ASYNC.S ;  /* 0x00000000000073c6 */ /* 0x000e760000000000 */
[----:B-1----:R1:W2:Y:S01]  /*0320*/  SYNCS.EXCH.64 URZ, [UR11+0x7050], UR4 ;  /* 0x007050040b3f75b2 */ /* 0x0022a20008000100 */
[----:B------:R1:W3:Y:S01]  /*0330*/  SYNCS.EXCH.64 URZ, [UR11+0x7060], UR8 ;  /* 0x007060080b3f75b2 */ /* 0x0002e20008000100 */
[----:B------:R1:W4:Y:S01]  /*0340*/  SYNCS.EXCH.64 URZ, [UR11+0x7058], UR4 ;  /* 0x007058040b3f75b2 */ /* 0x0003220008000100 */
[----:B------:R1:W1:Y:S01]  /*0350*/  SYNCS.EXCH.64 URZ, [UR11+0x7068], UR8 ;  /* 0x007068080b3f75b2 */ /* 0x0002620008000100 */
[----:B------:R-:W-:Y:S01]  /*0360*/  NOP ;  /* 0x0000000000007918 */ /* 0x000fe20000000000 */
.L_x_2:
[----:B------:R-:W5:Y:S01]  /*0370*/  SHFL.IDX PT, R3, R2, RZ, 0x1f ;  /* 0x00001fff02037589 */ /* 0x000f6200000e0000 */
[----:B------:R-:W-:Y:S01]  /*0380*/  NOP ;  /* 0x0000000000007918 */ /* 0x000fe20000000000 */
[----:B-----5:R-:W-:-:S13]  /*0390*/  ISETP.NE.AND P0, PT, R3, RZ, PT ;  /* 0x000000ff0300720c */ /* 0x020fda0003f05270 */
[----:B------:R-:W-:Y:S05]  /*03a0*/  @P0 BRA `(.L_x_3) ;  /* 0x0000000000600947 */ /* 0x000fea0003800000 */
[----:B-1----:R-:W1:Y:S01]  /*03b0*/  S2UR UR5, SR_CgaCtaId ;  /* 0x00000000000579c3 */ /* 0x002e620000008800 */
[----:B------:R-:W-:Y:S01]  /*03c0*/  UMOV UR4, 0x400 ;  /* 0x0000040000047882 */ /* 0x000fe20000000000 */
[----:B------:R-:W-:Y:S01]  /*03d0*/  UMOV UR8, 0x1 ;  /* 0x0000000100087882 */ /* 0x000fe20000000000 */
[----:B------:R-:W-:Y:S01]  /*03e0*/  UMOV UR12, 0x100 ;  /* 0x00000100000c7882 */ /* 0x000fe20000000000 */
[----:B------:R-:W-:-:S04]  /*03f0*/  UIADD3 UR8, -UR8, 0x100000, URZ ;  /* 0x0010000008087890 */ /* 0x000fc8000fffe13f */
[----:B------:R-:W-:Y:S02]  /*0400*/  USHF.L.U32 UR9, UR8, 0xb, URZ ;  /* 0x0000000b08097899 */ /* 0x000fe4000800063f */
[----:B------:R-:W-:Y:S01]  /*0410*/  USHF.L.U32 UR8, UR8, 0x1, URZ ;  /* 0x0000000108087899 */ /* 0x000fe2000800063f */
[----:B------:R-:W-:Y:S01]  /*0420*/  ELECT P0, URZ, PT ;  /* 0x00000000003f782f */ /* 0x000fe20003800000 */
[----:B-1----:R-:W-:Y:S02]  /*0430*/  ULEA UR11, UR5, UR4, 0x18 ;  /* 0x00000004050b7291 */ /* 0x002fe4000f8ec03f */
[----:B------:R-:W-:-:S04]  /*0440*/  UIADD3 UR4, -UR12, 0x100000, URZ ;  /* 0x001000000c047890 */ /* 0x000fc8000fffe13f */
[----:B------:R-:W-:Y:S02]  /*0450*/  USHF.L.U32 UR5, UR4, 0xb, URZ ;  /* 0x0000000b04057899 */ /* 0x000fe4000800063f */
[----:B------:R-:W-:Y:S01]  /*0460*/  USHF.L.U32 UR4, UR4, 0x1, URZ ;  /* 0x0000000104047899 */ /* 0x000fe2000800063f */
[----:B------:R-:W1:Y:S03]  /*0470*/  FENCE.VIEW.ASYNC.S ;  /* 0x00000000000073c6 */ /* 0x000e660000000000 */
[----:B-1----:R1:W1:Y:S08]  /*0480*/  SYNCS.EXCH.64 URZ, [UR11+0x7000], UR8 ;  /* 0x007000080b3f75b2 */ /* 0x0022700008000100 */
[----:B------:R1:W1:Y:S01]  /*0490*/  SYNCS.EXCH.64 URZ, [UR11+0x7028], UR4 ;  /* 0x007028040b3f75b2 */ /* 0x0002620008000100 */
        /* <DEDUP_REMOVED lines=8> */
[----:B------:R-:W-:Y:S01]  /*0520*/  NOP ;  /* 0x0000000000007918 */ /* 0x000fe20000000000 */
.L_x_3:
        /* <DEDUP_REMOVED lines=21> */
[----:B------:R-:W-:Y:S01]  /*0680*/  NOP ;  /* 0x0000000000007918 */ /* 0x000fe20000000000 */
.L_x_4:
[----:B------:R-:W5:Y:S01]  /*0690*/  SHFL.IDX PT, R3, R2, RZ, 0x1f ;  /* 0x00001fff02037589 */ /* 0x000f6200000e0000 */
[----:B------:R-:W-:Y:S01]  /*06a0*/  ELECT P0, URZ, PT ;  /* 0x00000000003f782f */ /* 0x000fe20003800000 */
[----:B------:R-:W-:Y:S01]  /*06b0*/  NOP ;  /* 0x0000000000007918 */ /* 0x000fe20000000000 */
[----:B-1----:R-:W-:Y:S02]  /*06c0*/  UMOV UR4, 0x80 ;  /* 0x0000008000047882 */ /* 0x002fe40000000000 */
[C---:B-----5:R-:W-:Y:S02]  /*06d0*/  ISETP.NE.OR P0, PT, R3.reuse, RZ, !P0 ;  /* 0x000000ff0300720c */ /* 0x060fe40004705670 */
[----:B------:R-:W-:-:S11]  /*06e0*/  ISETP.NE.AND P2, PT, R3, RZ, PT ;  /* 0x000000ff0300720c */ /* 0x000fd60003f45270 */
[----:B------:R-:W-:Y:S01]  /*06f0*/  VOTEU.ALL UP2, P0 ;  /* 0x00000000003f7886 */ /* 0x000fe20000040000 */
[----:B------:R-:W-:Y:S01]  /*0700*/  VOTEU.ALL UP3, P0 ;  /* 0x00000000003f7886 */ /* 0x000fe20000060000 */
[----:B------:R-:W-:Y:S01]  /*0710*/  VOTEU.ALL UP4, P0 ;  /* 0x00000000003f7886 */ /* 0x000fe20000080000 */
[----:B------:R-:W-:Y:S02]  /*0720*/  VOTEU.ALL UP5, P0 ;  /* 0x00000000003f7886 */ /* 0x000fe400000a0000 */
[----:B------:R-:W1:Y:S01]  /*0730*/  @!UP2 S2UR UR9, SR_CgaCtaId ;  /* 0x000000000009a9c3 */ /* 0x000e620000008800 */
[----:B------:R-:W-:Y:S01]  /*0740*/  @!UP2 UMOV UR8, 0x400 ;  /* 0x000004000008a882 */ /* 0x000fe20000000000 */
[----:B------:R-:W-:-:S04]  /*0750*/  @!UP2 UIADD3 UR4, -UR4, 0x100000, URZ ;  /* 0x001000000404a890 */ /* 0x000fc8000fffe13f */
[----:B------:R-:W-:Y:S02]  /*0760*/  @!UP2 USHF.L.U32 UR5, UR4, 0xb, URZ ;  /* 0x0000000b0405a899 */ /* 0x000fe4000800063f */
[----:B------:R-:W-:Y:S02]  /*0770*/  @!UP2 USHF.L.U32 UR4, UR4, 0x1, URZ ;  /* 0x000000010404a899 */ /* 0x000fe4000800063f */
[----:B-1----:R-:W-:Y:S01]  /*0780*/  @!UP2 ULEA UR8, UR9, UR8, 0x18 ;  /* 0x000000080908a291 */ /* 0x002fe2000f8ec03f */
[----:B------:R-:W-:Y:S01]  /*0790*/  VOTEU.ALL UP2, P0 ;  /* 0x00000000003f7886 */ /* 0x000fe20000040000 */
[----:B------:R-:W1:Y:S10]  /*07a0*/  FENCE.VIEW.ASYNC.S ;  /* 0x00000000000073c6 */ /* 0x000e740000000000 */
[----:B-1----:R1:W1:Y:S01]  /*07b0*/  @!UP2 SYNCS.EXCH.64 URZ, [UR8+0x7090], UR4 ;  /* 0x00709004083fa5b2 */ /* 0x0022620008000100 */
[----:B------:R1:W1:Y:S01]  /*07c0*/  @!UP3 SYNCS.EXCH.64 URZ, [UR8+0x7098], UR4 ;  /* 0x00709804083fb5b2 */ /* 0x0002620008000100 */
[----:B------:R1:W1:Y:S01]  /*07d0*/  @!UP4 SYNCS.EXCH.64 URZ, [UR8+0x70a0], UR4 ;  /* 0x0070a004083fc5b2 */ /* 0x0002620008000100 */
[----:B------:R1:W1:Y:S01]  /*07e0*/  @!UP5 SYNCS.EXCH.64 URZ, [UR8+0x70a8], UR4 ;  /* 0x0070a804083fd5b2 */ /* 0x0002620008000100 */
[----:B------:R-:W-:Y:S01]  /*07f0*/  NOP ;  /* 0x0000000000007918 */ /* 0x000fe20000000000 */
[----:B------:R-:W-:Y:S05]  /*0800*/  @P2 BRA `(.L_x_5) ;  /* 0x0000000000402947 */ /* 0x000fea0003800000 */
[----:B-1----:R-:W1:Y:S01]  /*0810*/  S2UR UR5, SR_CgaCtaId ;  /* 0x00000000000579c3 */ /* 0x002e620000008800 */
[----:B------:R-:W-:Y:S01]  /*0820*/  UMOV UR4, 0x400 ;  /* 0x0000040000047882 */ /* 0x000fe20000000000 */
[----:B------:R-:W-:Y:S01]  /*0830*/  UMOV UR8, 0x20 ;  /* 0x0000002000087882 */ /* 0x000fe20000000000 */
[----:B------:R-:W-:Y:S01]  /*0840*/  UMOV UR9, 0x80 ;  /* 0x0000008000097882 */ /* 0x000fe20000000000 */
[----:B------:R-:W-:Y:S01]  /*0850*/  ELECT P0, URZ, PT ;  /* 0x00000000003f782f */ /* 0x000fe20003800000 */
[----:B-1----:R-:W-:Y:S02]  /*0860*/  ULEA UR11, UR5, UR4, 0x18 ;  /* 0x00000004050b7291 */ /* 0x002fe4000f8ec03f */
[----:B------:R-:W-:-:S04]  /*0870*/  UIADD3 UR4, -UR8, 0x100000, URZ ;  /* 0x0010000008047890 */ /* 0x000fc8000fffe13f */
[----:B------:R-:W-:Y:S02]  /*0880*/  USHF.L.U32 UR5, UR4, 0xb, URZ ;  /* 0x0000000b04057899 */ /* 0x000fe4000800063f */
[----:B------:R-:W-:Y:S02]  /*0890*/  USHF.L.U32 UR4, UR4, 0x1, URZ ;  /* 0x0000000104047899 */ /* 0x000fe4000800063f */
[----:B------:R-:W-:-:S04]  /*08a0*/  UIADD3 UR8, -UR9, 0x100000, URZ ;  /* 0x0010000009087890 */ /* 0x000fc8000fffe13f */
[----:B------:R-:W-:Y:S02]  /*08b0*/  USHF.L.U32 UR9, UR8, 0xb, URZ ;  /* 0x0000000b08097899 */ /* 0x000fe4000800063f */
[----:B------:R-:W-:Y:S01]  /*08c0*/  USHF.L.U32 UR8, UR8, 0x1, URZ ;  /* 0x0000000108087899 */ /* 0x000fe2000800063f */
[----:B------:R-:W1:Y:S03]  /*08d0*/  FENCE.VIEW.ASYNC.S ;  /* 0x00000000000073c6 */ /* 0x000e660000000000 */
[----:B-1----:R1:W1:Y:S08]  /*08e0*/  SYNCS.EXCH.64 URZ, [UR11+0x70c0], UR4 ;  /* 0x0070c0040b3f75b2 */ /* 0x0022700008000100 */
[----:B------:R1:W1:Y:S01]  /*08f0*/  SYNCS.EXCH.64 URZ, [UR11+0x70c8], UR8 ;  /* 0x0070c8080b3f75b2 */ /* 0x0002620008000100 */
[----:B------:R-:W-:Y:S01]  /*0900*/  NOP ;  /* 0x0000000000007918 */ /* 0x000fe20000000000 */
.L_x_5:
[----:B------:R-:W-:Y:S01]  /*0910*/  ISETP.NE.AND P0, PT, RZ, UR36, PT ;  /* 0x00000024ff007c0c */ /* 0x000fe2000bf05270 */
[----:B------:R-:W-:Y:S01]  /*0920*/  IMAD.U32 R2, RZ, RZ, UR10 ;  /* 0x0000000aff027e24 */ /* 0x000fe2000f8e00ff */
[----:B------:R-:W-:Y:S01]  /*0930*/  NOP ;  /* 0x0000000000007918 */ /* 0x000fe20000000000 */
[----:B-1234-:R-:W-:Y:S03]  /*0940*/  BAR.SYNC.DEFER_BLOCKING 0x0 ;  /* 0x0000000000007b1d */ /* 0x01efe60000010000 */
[----:B------:R-:W-:-:S07]  /*0950*/  ISETP.EQ.AND P2, PT, R2, 0x1, P1 ;  /* 0x000000010200780c */ /* 0x000fce0000f42270 */
[----:B------:R-:W-:Y:S06]  /*0960*/  @!P0 BRA `(.L_x_6) ;  /* 0x0000006000788947 */ /* 0x000fec0003800000 */
[----:B------:R-:W-:-:S06]  /*0970*/  UISETP.GT.U32.AND UP2, UPT, UR7, 0x3, UPT ;  /* 0x000000030700788c */ /* 0x000fcc000bf44070 */
[----:B------:R-:W-:-:S13]  /*0980*/  PLOP3.LUT P0, PT, PT, PT, UP2, 0x80, 0x0 ;  /* 0x000000000000781c */ /* 0x000fda0003f0f028 */
[----:B------:R-:W-:Y:S05]  /*0990*/  @P0 EXIT ;  /* 0x000000000000094d */ /* 0x000fea0003800000 */
.L_x_7:
[----:B------:R-:W-:-:S08]  /*09a0*/  NOP ;  /* 0x0000000000007918 */ /* 0x000fd00000000000 */
[----:B------:R-:W1:Y:S02]  /*09b0*/  USETMAXREG.TRY_ALLOC.CTAPOOL UP2, 0xf0 ;  /* 0x000000f0000079c8 */ /* 0x000e640008040600 */
[----:B-1----:R-:W-:-:S13]  /*09c0*/  PLOP3.LUT P0, PT, PT, PT, UP2, 0x80, 0x0 ;  /* 0x000000000000781c */ /* 0x002fda0003f0f028 */
[----:B------:R-:W-:Y:S05]  /*09d0*/  @!P0 BRA `(.L_x_7) ;  /* 0xfffffffc00f08947 */ /* 0x000fea000383ffff */
[----:B------:R-:W-:Y:S01]  /*09e0*/  UISETP.NE.AND UP2, UPT, UR36, 0x1, UPT ;  /* 0x000000012400788c */ /* 0x000fe2000bf45270 */
[----:B------:R-:W1:Y:S01]  /*09f0*/  S2UR UR8, SR_CTAID.X ;  /* 0x00000000000879c3 */ /* 0x000e620000002500 */
[----:B------:R-:W-:Y:S01]  /*0a00*/  UMOV UR4, URZ ;  /* 0x0000003f00047c82 */ /* 0x000fe20008000000 */
[----:B------:R-:W-:-:S03]  /*0a10*/  UMOV UR5, URZ ;  /* 0x0000003f00057c82 */ /* 0x000fc60008000000 */
[----:B------:R-:W-:-:S13]  /*0a20*/  PLOP3.LUT P0, PT, PT, PT, UP2, 0x80, 0x0 ;  /* 0x000000000000781c */ /* 0x000fda0003f0f028 */
[----:B------:R-:W-:Y:S05]  /*0a30*/  @!P0 BRA `(.L_x_8) ;  /* 0x00000000003c8947 */ /* 0x000fea0003800000 */
[----:B------:R-:W-:Y:S01]  /*0a40*/  UISETP.NE.AND UP2, UPT, UR36, 0x2, UPT ;  /* 0x000000022400788c */ /* 0x000fe2000bf45270 */
[----:B------:R-:W-:-:S05]  /*0a50*/  UMOV UR5, 0x1 ;  /* 0x0000000100057882 */ /* 0x000fca0000000000 */
[----:B------:R-:W-:-:S13]  /*0a60*/  PLOP3.LUT P1, PT, PT, PT, UP2, 0x80, 0x0 ;  /* 0x000000000000781c */ /* 0x000fda0003f2f028 */
[----:B------:R-:W-:Y:S05]  /*0a70*/  @!P1 BRA `(.L_x_8) ;  /* 0x00000000002c9947 */ /* 0x000fea0003800000 */
[----:B------:R-:W-:-:S06]  /*0a80*/  UISETP.NE.AND UP2, UPT, UR36, 0x3, UPT ;  /* 0x000000032400788c */ /* 0x000fcc000bf45270 */
[----:B------:R-:W-:-:S13]  /*0a90*/  PLOP3.LUT P1, PT, PT, PT, UP2, 0x80, 0x0 ;  /* 0x000000000000781c */ /* 0x000fda0003f2f028 */
[----:B------:R-:W-:Y:S05]  /*0aa0*/  @!P1 BRA `(.L_x_9) ;  /* 0x0000000000189947 */ /* 0x000fea0003800000 */
[----:B------:R-:W-:-:S11]  /*0ab0*/  UISETP.NE.AND UP2, UPT, UR36, 0x4, UPT ;  /* 0x000000042400788c */ /* 0x000fd6000bf45270 */
[----:B------:R-:W-:Y:S01]  /*0ac0*/  @!UP2 UMOV UR4, 0x1 ;  /* 0x000000010004a882 */ /* 0x000fe20000000000 */
[----:B------:R-:W-:Y:S01]  /*0ad0*/  @!UP2 UMOV UR5, 0x1 ;  /* 0x000000010005a882 */ /* 0x000fe20000000000 */
[----:B------:R-:W-:Y:S01]  /*0ae0*/  @UP2 UMOV UR4, URZ ;  /* 0x0000003f00042c82 */ /* 0x000fe20008000000 */
[----:B------:R-:W-:Y:S01]  /*0af0*/  @UP2 UMOV UR5, URZ ;  /* 0x0000003f00052c82 */ /* 0x000fe20008000000 */
[----:B------:R-:W-:Y:S05]  /*0b00*/  BRA `(.L_x_8) ;  /* 0x0000000000087947 */ /* 0x000fea0003800000 */
.L_x_9:
[----:B------:R-:W-:Y:S01]  /*0b10*/  UMOV UR4, 0x1 ;  /* 0x0000000100047882 */ /* 0x000fe20000000000 */
[----:B------:R-:W-:-:S05]  /*0b20*/  UMOV UR5, URZ ;  /* 0x0000003f00057c82 */ /* 0x000fca0008000000 */
.L_x_8:
[----:B------:R-:W-:Y:S05]  /*0b30*/  @!P0 BRA `(.L_x_10) ;  /* 0x0000000000408947 */ /* 0x000fea0003800000 */
[----:B------:R-:W-:-:S06]  /*0b40*/  UISETP.NE.AND UP2, UPT, UR36, 0x2, UPT ;  /* 0x000000022400788c */ /* 0x000fcc000bf45270 */
[----:B------:R-:W-:-:S13]  /*0b50*/  PLOP3.LUT P0, PT, PT, PT, UP2, 0x80, 0x0 ;  /* 0x000000000000781c */ /* 0x000fda0003f0f028 */
[----:B------:R-:W-:Y:S05]  /*0b60*/  @!P0 BRA `(.L_x_11) ;  /* 0x00000000002c8947 */ /* 0x000fea0003800000 */
[----:B------:R-:W-:-:S06]  /*0b70*/  UISETP.NE.AND UP2, UPT, UR36, 0x3, UPT ;  /* 0x000000032400788c */ /* 0x000fcc000bf45270 */
[----:B------:R-:W-:-:S13]  /*0b80*/  PLOP3.LUT P0, PT, PT, PT, UP2, 0x80, 0x0 ;  /* 0x000000000000781c */ /* 0x000fda0003f0f028 */
[----:B------:R-:W-:Y:S05]  /*0b90*/  @!P0 BRA `(.L_x_12) ;  /* 0x0000000000188947 */ /* 0x000fea0003800000 */
[----:B------:R-:W-:Y:S01]  /*0ba0*/  UISETP.NE.AND UP2, UPT, UR36, 0x4, UPT ;  /* 0x000000042400788c */ /* 0x000fe2000bf45270 */
[----:B-1----:R-:W-:-:S05]  /*0bb0*/  UMOV UR37, UR8 ;  /* 0x0000000800257c82 */ /* 0x002fca0008000000 */
[----:B------:R-:W-:-:S13]  /*0bc0*/  PLOP3.LUT P0, PT, PT, PT, UP2, 0x80, 0x0 ;  /* 0x000000000000781c */ /* 0x000fda0003f0f028 */
[----:B------:R-:W-:Y:S05]  /*0bd0*/  @P0 BRA `(.L_x_13) ;  /* 0x00000000001c0947 */ /* 0x000fea0003800000 */
[----:B------:R-:W-:Y:S01]  /*0be0*/  ULEA UR37, UR8, 0x3, 0x1 ;  /* 0x0000000308257891 */ /* 0x000fe2000f8e083f */
[----:B------:R-:W-:Y:S11]  /*0bf0*/  BRA `(.L_x_13) ;  /* 0x0000000000147947 */ /* 0x000ff60003800000 */
.L_x_12:
[----:B-1----:R-:W-:Y:S01]  /*0c00*/  ULEA UR37, UR8, 0x2, 0x1 ;  /* 0x0000000208257891 */ /* 0x002fe2000f8e083f */
[----:B------:R-:W-:Y:S11]  /*0c10*/  BRA `(.L_x_13) ;  /* 0x00000000000c7947 */ /* 0x000ff60003800000 */
.L_x_11:
[----:B-1----:R-:W-:Y:S01]  /*0c20*/  ULEA UR37, UR8, 0x1, 0x1 ;  /* 0x0000000108257891 */ /* 0x002fe2000f8e083f */
[----:B------:R-:W-:Y:S11]  /*0c30*/  BRA `(.L_x_13) ;  /* 0x0000000000047947 */ /* 0x000ff60003800000 */
.L_x_10:
[----:B-1----:R-:W-:-:S12]  /*0c40*/  USHF.L.U32 UR37, UR8, 0x1, URZ ;  /* 0x0000000108257899 */ /* 0x002fd8000800063f */
.L_x_13:
[----:B------:R-:W1:Y:S01]  /*0c50*/  LDC R2, c[0x0][0x28c] ;  /* 0x0000a300ff027b82 */ /* 0x000e620000000800 */
[----:B------:R-:W-:-:S04]  /*0c60*/  ULOP3.LUT UR6, UR6, 0x1, URZ, 0xfc, !UPT ;  /* 0x0000000106067892 */ /* 0x000fc8000f8efc3f */
[----:B------:R-:W-:Y:S02]  /*0c70*/  UISETP.NE.AND UP2, UPT, UR6, 0x3, UPT ;  /* 0x000000030600788c */ /* 0x000fe4000bf45270 */
[----:B------:R-:W-:-:S04]  /*0c80*/  ULEA UR6, UR8, 0xbf, 0x7 ;  /* 0x000000bf08067891 */ /* 0x000fc8000f8e383f */
[----:B------:R-:W-:Y:S01]  /*0c90*/  PLOP3.LUT P0, PT, PT, PT, UP2, 0x80, 0x0 ;  /* 0x000000000000781c */ /* 0x000fe20003f0f028 */
[----:B------:R-:W-:Y:S01]  /*0ca0*/  USHF.R.U32.HI UR6, URZ, 0x6, UR6 ;  /* 0x000000063f067899 */ /* 0x000fe20008011606 */
[----:B-1----:R-:W-:-:S05]  /*0cb0*/  VIADD R2, R2, 0x3f ;  /* 0x0000003f02027836 */ /* 0x002fca0000000000 */
[----:B------:R-:W-:-:S04]  /*0cc0*/  SHF.R.S32.HI R3, RZ, 0x1f, R2 ;  /* 0x0000001fff037819 */ /* 0x000fc80000011402 */
[----:B------:R-:W-:-:S04]  /*0cd0*/  LEA.HI R3, R3, R2, RZ, 0x6 ;  /* 0x0000000203037211 */ /* 0x000fc800078f30ff */
[----:B------:R-:W-:-:S04]  /*0ce0*/  SHF.R.S32.HI R3, RZ, 0x6, R3 ;  /* 0x00000006ff037819 */ /* 0x000fc80000011403 */
[----:B------:R-:W-:Y:S01]  /*0cf0*/  VIMNMX R3, R3, UR6, PT ;  /* 0x0000000603037c48 */ /* 0x000fe2000bfe0100 */
[----:B------:R-:W-:Y:S06]  /*0d00*/  @!P0 BRA `(.L_x_14) ;  /* 0x0000000000048947 */ /* 0x000fec0003800000 */
[----:B------:R-:W-:Y:S01]  /*0d10*/  BPT.TRAP 0x1 ;  /* 0x000000040000795c */ /* 0x000fe20000300000 */
.L_x_14:
[----:B------:R-:W1:Y:S01]  /*0d20*/  S2UR UR6, SR_CgaCtaId ;  /* 0x00000000000679c3 */ /* 0x000e620000008800 */
[----:B------:R-:W-:Y:S01]  /*0d30*/  UMOV UR38, 0x400 ;  /* 0x0000040000267882 */ /* 0x000fe20000000000 */
[----:B------:R-:W-:Y:S01]  /*0d40*/  IMAD.U32 R6, RZ, RZ, UR4 ;  /* 0x00000004ff067e24 */ /* 0x000fe2000f8e00ff */
[----:B------:R-:W-:Y:S01]  /*0d50*/  SHF.R.S32.HI R5, RZ, 0x1f, R0 ;  /* 0x0000001fff057819 */ /* 0x000fe20000011400 */
[----:B------:R-:W-:-:S03]  /*0d60*/  IMAD.U32 R9, RZ, RZ, UR37 ;  /* 0x00000025ff097e24 */ /* 0x000fc6000f8e00ff */
[----:B------:R-:W-:Y:S02]  /*0d70*/  SHF.L.U32 R6, R6, 0x1f, RZ ;  /* 0x0000001f06067819 */ /* 0x000fe400000006ff */
[----:B------:R-:W-:-:S04]  /*0d80*/  LEA.HI R5, R5, R0, RZ, 0x7 ;  /* 0x0000000005057211 */ /* 0x000fc800078f38ff */
[----:B------:R-:W-:-:S05]  /*0d90*/  LOP3.LUT R5, R5, 0xffffff80, RZ, 0xc0, !PT ;  /* 0xffffff8005057812 */ /* 0x000fca00078ec0ff */
[----:B------:R-:W-:-:S05]  /*0da0*/  IMAD.IADD R5, R0, 0x1, -R5 ;  /* 0x0000000100057824 */ /* 0x000fca00078e0a05 */
[----:B------:R-:W-:Y:S01]  /*0db0*/  SHF.R.S32.HI R0, RZ, 0x1f, R5 ;  /* 0x0000001fff007819 */ /* 0x000fe20000011405 */
[----:B-1----:R-:W-:-:S03]  /*0dc0*/  ULEA UR38, UR6, UR38, 0x18 ;  /* 0x0000002606267291 */ /* 0x002fc6000f8ec03f */
[CC--:B------:R-:W-:Y:S01]  /*0dd0*/  LEA.HI R2, R0.reuse, R5.reuse, RZ, 0x2 ;  /* 0x0000000500027211 */ /* 0x0c0fe200078f10ff */
[----:B------:R-:W-:Y:S01]  /*0de0*/  ULEA UR6, UR5, UR38, 0x3 ;  /* 0x0000002605067291 */ /* 0x000fe2000f8e183f */
[----:B------:R-:W-:Y:S02]  /*0df0*/  LEA.HI R0, R0, R5, RZ, 0x5 ;  /* 0x0000000500007211 */ /* 0x000fe400078f28ff */
[--C-:B------:R-:W-:Y:S02]  /*0e00*/  SHF.R.S32.HI R4, RZ, 0x2, R2.reuse ;  /* 0x00000002ff047819 */ /* 0x100fe40000011402 */
[----:B------:R-:W-:Y:S02]  /*0e10*/  SHF.R.S32.HI R7, RZ, 0x1f, R2 ;  /* 0x0000001fff077819 */ /* 0x000fe40000011402 */
[----:B------:R-:W-:Y:S02]  /*0e20*/  LOP3.LUT R2, R2, 0x7ffffffc, RZ, 0xc0, !PT ;  /* 0x7ffffffc02027812 */ /* 0x000fe400078ec0ff */
[----:B------:R-:W1:Y:S01]  /*0e30*/  SYNCS.PHASECHK.TRANS64.TRYWAIT P1, [UR6+0x7050], R6 ;  /* 0x00705006ff0075a7 */ /* 0x000e620008020146 */
[----:B------:R-:W-:-:S02]  /*0e40*/  LEA.HI R7, R7, R4, RZ, 0x3 ;  /* 0x0000000407077211 */ /* 0x000fc400078f18ff */
[----:B------:R-:W-:Y:S01]  /*0e50*/  SHF.R.S32.HI R0, RZ, 0x5, R0 ;  /* 0x00000005ff007819 */ /* 0x000fe20000011400 */
[----:B------:R-:W-:Y:S01]  /*0e60*/  IMAD.IADD R5, R5, 0x1, -R2 ;  /* 0x0000000105057824 */ /* 0x000fe200078e0a02 */
[----:B------:R-:W-:-:S04]  /*0e70*/  LOP3.LUT R7, R7, 0xfffffff8, RZ, 0xc0, !PT ;  /* 0xfffffff807077812 */ /* 0x000fc800078ec0ff */
[----:B------:R-:W-:-:S05]  /*0e80*/  IADD3 R7, R4, -R7, RZ ;  /* 0x8000000704077210 */ /* 0x000fca0007ffe0ff */
[----:B------:R-:W-:Y:S01]  /*0e90*/  IMAD R0, R0, 0x10, R7 ;  /* 0x0000001000007824 */ /* 0x000fe200078e0207 */
[----:B-1----:R-:W-:Y:S06]  /*0ea0*/  @!P1 BRA `(.L_x_15) ;  /* 0x0000006c00489947 */ /* 0x002fec0003800000 */
.L_x_99:
[----:B------:R-:W-:Y:S01]  /*0eb0*/  IMAD.SHL.U32 R5, R5, 0x2, RZ ;  /* 0x0000000205057824 */ /* 0x000fe200078e00ff */
[----:B------:R-:W-:Y:S01]  /*0ec0*/  LEA R0, R9, R0, 0x6 ;  /* 0x0000000009007211 */ /* 0x000fe200078e30ff */
[----:B------:R-:W-:Y:S06]  /*0ed0*/  @!P0 BRA `(.L_x_16) ;  /* 0x0000000000048947 */ /* 0x000fec0003800000 */
[----:B------:R-:W-:Y:S01]  /*0ee0*/  BPT.TRAP 0x1 ;  /* 0x000000040000795c */ /* 0x000fe20000300000 */
.L_x_16:
[----:B------:R-:W-:Y:S01]  /*0ef0*/  SHF.L.U32 R9, RZ, 0x1f, RZ ;  /* 0x0000001fff097819 */ /* 0x000fe200000006ff */
[----:B------:R-:W-:Y:S01]  /*0f00*/  UIADD3 UR13, UR38, 0x7090, URZ ;  /* 0x00007090260d7890 */ /* 0x000fe2000fffe03f */
[----:B------:R-:W-:Y:S02]  /*0f10*/  ISETP.NE.AND P2, PT, RZ, UR7, PT ;  /* 0x00000007ff007c0c */ /* 0x000fe4000bf45270 */
[----:B------:R-:W2:Y:S02]  /*0f20*/  SYNCS.PHASECHK.TRANS64.TRYWAIT P1, [UR38+0x7000], R9 ;  /* 0x00700009ff0075a7 */ /* 0x000ea40008020166 */
[----:B--2---:R-:W-:Y:S09]  /*0f30*/  @!P1 BRA `(.L_x_17) ;  /* 0x0000006c003c9947 */ /* 0x004ff20003800000 */
.L_x_100:
[----:B------:R-:W-:Y:S01]  /*0f40*/  ULEA UR16, UR36, UR13, 0x3 ;  /* 0x0000000d24107291 */ /* 0x000fe2000f8e183f */
[----:B--2---:R-:W-:-:S04]  /*0f50*/  SEL R2, RZ, 0x1, P2 ;  /* 0x00000001ff027807 */ /* 0x004fc80001000000 */
[----:B------:R-:W-:-:S04]  /*0f60*/  SHF.L.U32 R2, R2, 0x1f, RZ ;  /* 0x0000001f02027819 */ /* 0x000fc800000006ff */
[----:B------:R-:W2:Y:S02]  /*0f70*/  SYNCS.PHASECHK.TRANS64.TRYWAIT P1, [UR16+-0x8], R2 ;  /* 0xfffff802ff0075a7 */ /* 0x000ea40008020150 */
[----:B--2---:R-:W-:Y:S05]  /*0f80*/  @!P1 BRA `(.L_x_18) ;  /* 0x0000006c00409947 */ /* 0x004fea0003800000 */
.L_x_101:
[----:B------:R-:W-:Y:S01]  /*0f90*/  USHF.R.U32.HI UR4, URZ, 0x4, UR38 ;  /* 0x000000043f047899 */ /* 0x000fe20008011626 */
[----:B------:R-:W-:Y:S01]  /*0fa0*/  WARPGROUP.ARRIVE ;  /* 0x00000000000079c5 */ /* 0x000fe20000000000 */
[----:B------:R-:W-:Y:S01]  /*0fb0*/  UIADD3 UR6, UR38, 0x2000, URZ ;  /* 0x0000200026067890 */ /* 0x000fe2000fffe03f */
[C---:B------:R-:W-:Y:S01]  /*0fc0*/  VIADD R11, R5.reuse, 0x9 ;  /* 0x00000009050b7836 */ /* 0x040fe20000000000 */
[----:B------:R-:W-:Y:S01]  /*0fd0*/  ULOP3.LUT UR4, UR4, 0x3fff, URZ, 0xc0, !UPT ;  /* 0x00003fff04047892 */ /* 0x000fe2000f8ec03f */
[C---:B------:R-:W-:Y:S01]  /*0fe0*/  ISETP.GT.AND P2, PT, R0.reuse, R5, PT ;  /* 0x000000050000720c */ /* 0x040fe20003f44270 */
[----:B------:R-:W-:Y:S01]  /*0ff0*/  USHF.R.U32.HI UR6, URZ, 0x4, UR6 ;  /* 0x000000043f067899 */ /* 0x000fe20008011606 */
[C---:B-1----:R-:W-:Y:S01]  /*1000*/  VIADD R7, R5.reuse, 0x8 ;  /* 0x0000000805077836 */ /* 0x042fe20000000000 */
[----:B------:R-:W-:Y:S01]  /*1010*/  ULOP3.LUT UR4, UR4, 0x10000, URZ, 0xfc, !UPT ;  /* 0x0001000004047892 */ /* 0x000fe2000f8efc3f */
[C---:B------:R-:W-:Y:S01]  /*1020*/  ISETP.GE.AND P3, PT, R0.reuse, R11, PT ;  /* 0x0000000b0000720c */ /* 0x040fe20003f66270 */
[----:B------:R-:W-:Y:S01]  /*1030*/  ULOP3.LUT UR12, UR6, 0x3fff, URZ, 0xc0, !UPT ;  /* 0x00003fff060c7892 */ /* 0x000fe2000f8ec03f */
[C---:B------:R-:W-:Y:S01]  /*1040*/  VIADD R11, R5.reuse, 0x19 ;  /* 0x00000019050b7836 */ /* 0x040fe20000000000 */
[----:B------:R-:W-:Y:S01]  /*1050*/  ULEA UR4, UR5, UR4, 0x8 ;  /* 0x0000000405047291 */ /* 0x000fe2000f8e403f */
[C---:B------:R-:W-:Y:S01]  /*1060*/  ISETP.GE.AND P4, PT, R0.reuse, R5, PT ;  /* 0x000000050000720c */ /* 0x040fe20003f86270 */
[----:B------:R-:W-:Y:S01]  /*1070*/  ULOP3.LUT UR14, UR12, 0x10000, URZ, 0xfc, !UPT ;  /* 0x000100000c0e7892 */ /* 0x000fe2000f8efc3f */
[C---:B------:R-:W-:Y:S01]  /*1080*/  ISETP.GE.AND P6, PT, R0.reuse, R7, PT ;  /* 0x000000070000720c */ /* 0x040fe20003fc6270 */
[----:B------:R-:W-:Y:S01]  /*1090*/  UMOV UR5, 0x80000020 ;  /* 0x8000002000057882 */ /* 0x000fe20000000000 */
[----:B------:R-:W-:Y:S01]  /*10a0*/  UMOV UR11, 0x80000020 ;  /* 0x80000020000b7882 */ /* 0x000fe20000000000 */
[----:B------:R-:W-:Y:S01]  /*10b0*/  UMOV UR9, UR5 ;  /* 0x0000000500097c82 */ /* 0x000fe20008000000 */
[----:B------:R-:W-:Y:S01]  /*10c0*/  UMOV UR8, UR4 ;  /* 0x0000000400087c82 */ /* 0x000fe20008000000 */
[C---:B------:R-:W-:Y:S01]  /*10d0*/  IADD3 R7, R5.reuse, 0x18, RZ ;  /* 0x0000001805077810 */ /* 0x040fe20007ffe0ff */
[----:B------:R-:W-:Y:S01]  /*10e0*/  UMOV UR10, UR14 ;  /* 0x0000000e000a7c82 */ /* 0x000fe20008000000 */
[C---:B------:R-:W-:Y:S01]  /*10f0*/  VIADD R13, R5.reuse, 0x10 ;  /* 0x00000010050d7836 */ /* 0x040fe20000000000 */
[----:B------:R-:W-:Y:S01]  /*1100*/  HGMMA.64x64x16.F32.BF16 R24, gdesc[UR8], RZ, !UPT, gsb0 ;  /* 0x00e00000081879f0 */ /* 0x000fe2000c0018ff */
[----:B------:R-:W-:Y:S01]  /*1110*/  UIADD3 UR8, UR4, 0x2, URZ ;  /* 0x0000000204087890 */ /* 0x000fe2000fffe03f */
[----:B------:R-:W-:Y:S01]  /*1120*/  VIADD R15, R5, 0x11 ;  /* 0x00000011050f7836 */ /* 0x000fe20000000000 */
[----:B------:R-:W-:Y:S01]  /*1130*/  UIADD3 UR10, UR14, 0x2, URZ ;  /* 0x000000020e0a7890 */ /* 0x000fe2000fffe03f */
[C---:B------:R-:W-:Y:S01]  /*1140*/  ISETP.GE.AND P1, PT, R0.reuse, R13, PT ;  /* 0x0000000d0000720c */ /* 0x040fe20003f26270 */
[----:B------:R-:W-:Y:S01]  /*1150*/  UMOV UR9, 0x80000020 ;  /* 0x8000002000097882 */ /* 0x000fe20000000000 */
[----:B------:R-:W-:Y:S01]  /*1160*/  UMOV UR11, 0x80000020 ;  /* 0x80000020000b7882 */ /* 0x000fe20000000000 */
[----:B------:R-:W-:Y:S01]  /*1170*/  ISETP.GE.AND P5, PT, R0, R15, PT ;  /* 0x0000000f0000720c */ /* 0x000fe20003fa6270 */
[----:B------:R-:W-:Y:S01]  /*1180*/  ULDC UR6, c[0x0][0x604] ;  /* 0x0001810000067ab9 */ /* 0x000fe20000000800 */
[----:B------:R-:W-:Y:S01]  /*1190*/  P2R R6, PR, RZ, 0x1 ;  /* 0x00000001ff067803 */ /* 0x000fe20000000000 */
[----:B------:R-:W-:-:S04]  /*11a0*/  USHF.L.U32 UR7, UR7, 0x3, URZ ;  /* 0x0000000307077899 */ /* 0x000fc8000800063f */
[----:B------:R-:W-:Y:S01]  /*11b0*/  ULOP3.LUT UR7, UR7, 0x8, URZ, 0xc, !UPT ;  /* 0x0000000807077892 */ /* 0x000fe2000f8e0c3f */
[----:B------:R-:W-:Y:S02]  /*11c0*/  WARPGROUP.DEPBAR.LE gsb0, 0x0 ;  /* 0x00008000000079c5 */ /* 0x000fe40000010000 */
[----:B------:R-:W-:-:S06]  /*11d0*/  WARPGROUP.ARRIVE ;  /* 0x00000000000079c5 */ /* 0x000fcc0000000000 */
[----:B------:R-:W-:Y:S03]  /*11e0*/  HGMMA.64x64x16.F32.BF16 R24, gdesc[UR8], R24, gsb0 ;  /* 0x00e00000081879f0 */ /* 0x000fe60008001818 */
[----:B------:R-:W-:Y:S02]  /*11f0*/  WARPGROUP.DEPBAR.LE gsb0, 0x0 ;  /* 0x00008000000079c5 */ /* 0x000fe40000010000 */
[----:B------:R-:W-:Y:S02]  /*1200*/  FSEL R25, R25, -INF , P2 ;  /* 0xff80000019197808 */ /* 0x000fe40001000000 */
[----:B------:R-:W-:Y:S02]  /*1210*/  FSEL R31, R31, -INF , P2 ;  /* 0xff8000001f1f7808 */ /* 0x000fe40001000000 */
[----:B------:R-:W-:Y:S01]  /*1220*/  ISETP.GE.AND P2, PT, R0, R11, PT ;  /* 0x0000000b0000720c */ /* 0x000fe20003f46270 */
[----:B------:R-:W-:Y:S01]  /*1230*/  VIADD R11, R5, 0x21 ;  /* 0x00000021050b7836 */ /* 0x000fe20000000000 */
[----:B------:R-:W-:-:S02]  /*1240*/  FSEL R24, R24, -INF , P4 ;  /* 0xff80000018187808 */ /* 0x000fc40002000000 */
[----:B------:R-:W-:Y:S02]  /*1250*/  FSEL R30, R30, -INF , P4 ;  /* 0xff8000001e1e7808 */ /* 0x000fe40002000000 */
[----:B------:R-:W-:Y:S02]  /*1260*/  FSEL R29, R29, -INF , P3 ;  /* 0xff8000001d1d7808 */ /* 0x000fe40001800000 */
[----:B------:R-:W-:Y:S02]  /*1270*/  FSEL R35, R35, -INF , P3 ;  /* 0xff80000023237808 */ /* 0x000fe40001800000 */
[C---:B------:R-:W-:Y:S01]  /*1280*/  ISETP.GE.AND P4, PT, R0.reuse, R7, PT ;  /* 0x000000070000720c */ /* 0x040fe20003f86270 */
[----:B------:R-:W-:Y:S01]  /*1290*/  VIADD R7, R5, 0x20 ;  /* 0x0000002005077836 */ /* 0x000fe20000000000 */
[----:B------:R-:W-:Y:S02]  /*12a0*/  ISETP.GE.AND P3, PT, R0, R11, PT ;  /* 0x0000000b0000720c */ /* 0x000fe40003f66270 */
[----:B------:R-:W-:-:S02]  /*12b0*/  FSEL R28, R28, -INF , P6 ;  /* 0xff8000001c1c7808 */ /* 0x000fc40003000000 */
[----:B------:R-:W-:Y:S02]  /*12c0*/  FMNMX R11, R24, R25, !PT ;  /* 0x00000019180b7209 */ /* 0x000fe40007800000 */
[----:B------:R-:W-:Y:S02]  /*12d0*/  FSEL R34, R34, -INF , P6 ;  /* 0xff80000022227808 */ /* 0x000fe40003000000 */
[----:B------:R-:W-:Y:S02]  /*12e0*/  FMNMX R2, R28, R11, !PT ;  /* 0x0000000b1c027209 */ /* 0x000fe40007800000 */
[----:B------:R-:W-:Y:S01]  /*12f0*/  ISETP.GE.AND P6, PT, R0, R7, PT ;  /* 0x000000070000720c */ /* 0x000fe20003fc6270 */
[----:B------:R-:W-:Y:S01]  /*1300*/  VIADD R7, R5, 0x28 ;  /* 0x0000002805077836 */ /* 0x000fe20000000000 */
[----:B------:R-:W-:Y:S02]  /*1310*/  FSEL R32, R32, -INF , P1 ;  /* 0xff80000020207808 */ /* 0x000fe40000800000 */
[----:B------:R-:W-:-:S02]  /*1320*/  FMNMX R11, R29, R2, !PT ;  /* 0x000000021d0b7209 */ /* 0x000fc40007800000 */
[----:B------:R-:W-:Y:S02]  /*1330*/  FSEL R38, R38, -INF , P1 ;  /* 0xff80000026267808 */ /* 0x000fe40000800000 */
[----:B------:R-:W-:Y:S02]  /*1340*/  ISETP.GE.AND P1, PT, R0, R7, PT ;  /* 0x000000070000720c */ /* 0x000fe40003f26270 */
[----:B------:R-:W-:Y:S02]  /*1350*/  IADD3 R7, R5, 0x29, RZ ;  /* 0x0000002905077810 */ /* 0x000fe40007ffe0ff */
[----:B------:R-:W-:Y:S02]  /*1360*/  FSEL R33, R33, -INF , P5 ;  /* 0xff80000021217808 */ /* 0x000fe40002800000 */
[----:B------:R-:W-:Y:S02]  /*1370*/  FMNMX R2, R32, R11, !PT ;  /* 0x0000000b20027209 */ /* 0x000fe40007800000 */
[----:B------:R-:W-:-:S02]  /*1380*/  FSEL R39, R39, -INF , P5 ;  /* 0xff80000027277808 */ /* 0x000fc40002800000 */
[----:B------:R-:W-:Y:S01]  /*1390*/  ISETP.GE.AND P5, PT, R0, R7, PT ;  /* 0x000000070000720c */ /* 0x000fe20003fa6270 */
[----:B------:R-:W-:Y:S01]  /*13a0*/  VIADD R7, R5, 0x38 ;  /* 0x0000003805077836 */ /* 0x000fe20000000000 */
[----:B------:R-:W-:Y:S02]  /*13b0*/  FSEL R36, R36, -INF , P4 ;  /* 0xff80000024247808 */ /* 0x000fe40002000000 */
[----:B------:R-:W-:Y:S01]  /*13c0*/  FMNMX R11, R33, R2, !PT ;  /* 0x00000002210b7209 */ /* 0x000fe20007800000 */
[----:B------:R-:W-:Y:S01]  /*13d0*/  VIADD R2, R0, 0x8 ;  /* 0x0000000800027836 */ /* 0x000fe20000000000 */
[----:B------:R-:W-:Y:S02]  /*13e0*/  FSEL R37, R37, -INF , P2 ;  /* 0xff80000025257808 */ /* 0x000fe40001000000 */
[----:B------:R-:W-:Y:S02]  /*13f0*/  FMNMX R4, R36, R11, !PT ;  /* 0x0000000b24047209 */ /* 0x000fe40007800000 */
[----:B------:R-:W-:-:S02]  /*1400*/  FSEL R42, R42, -INF , P4 ;  /* 0xff8000002a2a7808 */ /* 0x000fc40002000000 */
[----:B------:R-:W-:Y:S01]  /*1410*/  ISETP.GE.AND P4, PT, R0, R7, PT ;  /* 0x000000070000720c */ /* 0x000fe20003f86270 */
[----:B------:R-:W-:Y:S01]  /*1420*/  VIADD R7, R5, 0x39 ;  /* 0x0000003905077836 */ /* 0x000fe20000000000 */
[----:B------:R-:W-:Y:S02]  /*1430*/  FSEL R40, R40, -INF , P6 ;  /* 0xff80000028287808 */ /* 0x000fe40003000000 */
[----:B------:R-:W-:Y:S02]  /*1440*/  FMNMX R11, R37, R4, !PT ;  /* 0x00000004250b7209 */ /* 0x000fe40007800000 */
[----:B------:R-:W-:Y:S02]  /*1450*/  FSEL R43, R43, -INF , P2 ;  /* 0xff8000002b2b7808 */ /* 0x000fe40001000000 */
[----:B------:R-:W-:Y:S01]  /*1460*/  ISETP.GE.AND P2, PT, R0, R7, PT ;  /* 0x000000070000720c */ /* 0x000fe20003f46270 */
[----:B------:R-:W-:Y:S01]  /*1470*/  VIADD R7, R5, 0x30 ;  /* 0x0000003005077836 */ /* 0x000fe20000000000 */
[----:B------:R-:W-:-:S02]  /*1480*/  FSEL R52, R52, -INF , P4 ;  /* 0xff80000034347808 */ /* 0x000fc40002000000 */
[----:B------:R-:W-:Y:S02]  /*1490*/  FSEL R41, R41, -INF , P3 ;  /* 0xff80000029297808 */ /* 0x000fe40001800000 */
[----:B------:R-:W-:Y:S02]  /*14a0*/  FMNMX R4, R40, R11, !PT ;  /* 0x0000000b28047209 */ /* 0x000fe40007800000 */
[----:B------:R-:W-:Y:S02]  /*14b0*/  ISETP.GE.AND P4, PT, R2, R5, PT ;  /* 0x000000050200720c */ /* 0x000fe40003f86270 */
[----:B------:R-:W-:Y:S02]  /*14c0*/  FSEL R44, R44, -INF , P1 ;  /* 0xff8000002c2c7808 */ /* 0x000fe40000800000 */
[----:B------:R-:W-:Y:S02]  /*14d0*/  FMNMX R11, R41, R4, !PT ;  /* 0x00000004290b7209 */ /* 0x000fe40007800000 */
[----:B------:R-:W-:-:S02]  /*14e0*/  FSEL R53, R53, -INF , P2 ;  /* 0xff80000035357808 */ /* 0x000fc40001000000 */
[----:B------:R-:W-:Y:S02]  /*14f0*/  FSEL R26, R26, -INF , P4 ;  /* 0xff8000001a1a7808 */ /* 0x000fe40002000000 */
[----:B------:R-:W-:Y:S02]  /*1500*/  ISETP.GE.AND P2, PT, R0, R7, PT ;  /* 0x000000070000720c */ /* 0x000fe40003f46270 */
[----:B------:R-:W-:Y:S02]  /*1510*/  ISETP.GT.AND P4, PT, R2, R5, PT ;  /* 0x000000050200720c */ /* 0x000fe40003f84270 */
[----:B------:R-:W-:Y:S02]  /*1520*/  IADD3 R7, R5, 0x31, RZ ;  /* 0x0000003105077810 */ /* 0x000fe40007ffe0ff */
[----:B------:R-:W-:Y:S02]  /*1530*/  FSEL R45, R45, -INF , P5 ;  /* 0xff8000002d2d7808 */ /* 0x000fe40002800000 */
[----:B------:R-:W-:-:S02]  /*1540*/  FMNMX R4, R44, R11, !PT ;  /* 0x0000000b2c047209 */ /* 0x000fc40007800000 */
[----:B------:R-:W-:Y:S02]  /*1550*/  FSEL R27, R27, -INF , P4 ;  /* 0xff8000001b1b7808 */ /* 0x000fe40002000000 */
[----:B------:R-:W-:Y:S02]  /*1560*/  ISETP.GE.AND P4, PT, R0, R7, PT ;  /* 0x000000070000720c */ /* 0x000fe40003f86270 */
[----:B------:R-:W-:Y:S02]  /*1570*/  FSEL R48, R48, -INF , P2 ;  /* 0xff80000030307808 */ /* 0x000fe40001000000 */
[----:B------:R-:W-:Y:S02]  /*1580*/  FMNMX R7, R45, R4, !PT ;  /* 0x000000042d077209 */ /* 0x000fe40007800000 */
[----:B------:R-:W-:Y:S02]  /*1590*/  FSEL R49, R49, -INF , P4 ;  /* 0xff80000031317808 */ /* 0x000fe40002000000 */
[----:B------:R-:W-:-:S02]  /*15a0*/  FMNMX R4, R48, R7, !PT ;  /* 0x0000000730047209 */ /* 0x000fc40007800000 */
[----:B------:R-:W-:Y:S02]  /*15b0*/  FSEL R46, R46, -INF , P6 ;  /* 0xff8000002e2e7808 */ /* 0x000fe40003000000 */
[----:B------:R-:W-:Y:S02]  /*15c0*/  FMNMX R7, R49, R4, !PT ;  /* 0x0000000431077209 */ /* 0x000fe40007800000 */
[----:B------:R-:W-:Y:S02]  /*15d0*/  FSEL R50, R50, -INF , P1 ;  /* 0xff80000032327808 */ /* 0x000fe40000800000 */
[----:B------:R-:W-:Y:S02]  /*15e0*/  FMNMX R4, R52, R7, !PT ;  /* 0x0000000734047209 */ /* 0x000fe40007800000 */
[----:B------:R-:W-:Y:S02]  /*15f0*/  FSEL R47, R47, -INF , P3 ;  /* 0xff8000002f2f7808 */ /* 0x000fe40001800000 */
[----:B------:R-:W-:-:S02]  /*1600*/  FMNMX R8, R53, R4, !PT ;  /* 0x0000000435087209 */ /* 0x000fc40007800000 */
[----:B------:R-:W-:Y:S02]  /*1610*/  FSEL R51, R51, -INF , P5 ;  /* 0xff80000033337808 */ /* 0x000fe40002800000 */
[----:B------:R-:W-:Y:S01]  /*1620*/  FSEL R54, R54, -INF , P2 ;  /* 0xff80000036367808 */ /* 0x000fe20001000000 */
[----:B------:R-:W1:Y:S01]  /*1630*/  SHFL.BFLY PT, R7, R8, 0x1, 0x1f ;  /* 0x0c201f0008077f89 */ /* 0x000e6200000e0000 */
[----:B------:R-:W-:Y:S02]  /*1640*/  FSEL R55, R55, -INF , P4 ;  /* 0xff80000037377808 */ /* 0x000fe40002000000 */
[----:B-1----:R-:W-:-:S05]  /*1650*/  FMNMX R10, R8, R7, !PT ;  /* 0x00000007080a7209 */ /* 0x002fca0007800000 */
[----:B------:R-:W1:Y:S02]  /*1660*/  SHFL.BFLY PT, R7, R10, 0x2, 0x1f ;  /* 0x0c401f000a077f89 */ /* 0x000e6400000e0000 */
[----:B-1----:R-:W-:Y:S02]  /*1670*/  FMNMX R4, R10, R7, !PT ;  /* 0x000000070a047209 */ /* 0x002fe40007800000 */
[----:B------:R-:W-:Y:S02]  /*1680*/  FMNMX R7, R26, R27, !PT ;  /* 0x0000001b1a077209 */ /* 0x000fe40007800000 */
[----:B------:R-:W-:-:S04]  /*1690*/  FSETP.NEU.AND P0, PT, R4, -INF , PT ;  /* 0xff8000000400780b */ /* 0x000fc80003f0d000 */
[----:B------:R-:W-:Y:S02]  /*16a0*/  FSEL R11, R4, RZ, P0 ;  /* 0x000000ff040b7208 */ /* 0x000fe40000000000 */
[----:B------:R-:W-:Y:S02]  /*16b0*/  ISETP.NE.AND P0, PT, R6, RZ, PT ;  /* 0x000000ff0600720c */ /* 0x000fe40003f05270 */
[----:B------:R-:W-:Y:S01]  /*16c0*/  FMNMX R6, R30, R7, !PT ;  /* 0x000000071e067209 */ /* 0x000fe20007800000 */
[----:B------:R-:W-:-:S03]  /*16d0*/  FMUL R11, R11, UR6 ;  /* 0x000000060b0b7c20 */ /* 0x000fc60008400000 */
[----:B------:R-:W-:Y:S01]  /*16e0*/  FMNMX R7, R31, R6, !PT ;  /* 0x000000061f077209 */ /* 0x000fe20007800000 */
[--C-:B------:R-:W-:Y:S01]  /*16f0*/  FFMA R24, R24, UR6, -R11.reuse ;  /* 0x0000000618187c23 */ /* 0x100fe2000800080b */
[--C-:B------:R-:W-:Y:S01]  /*1700*/  FFMA R28, R28, UR6, -R11.reuse ;  /* 0x000000061c1c7c23 */ /* 0x100fe2000800080b */
[--C-:B------:R-:W-:Y:S01]  /*1710*/  FFMA R25, R25, UR6, -R11.reuse ;  /* 0x0000000619197c23 */ /* 0x100fe2000800080b */
[----:B------:R-:W-:Y:S01]  /*1720*/  FMNMX R6, R34, R7, !PT ;  /* 0x0000000722067209 */ /* 0x000fe20007800000 */
[--C-:B------:R-:W-:Y:S01]  /*1730*/  FFMA R33, R33, UR6, -R11.reuse ;  /* 0x0000000621217c23 */ /* 0x100fe2000800080b */
[----:B------:R-:W-:Y:S01]  /*1740*/  FSETP.GEU.AND P6, PT, R24, -126, PT ;  /* 0xc2fc00001800780b */ /* 0x000fe20003fce000 */
        /* <DEDUP_REMOVED lines=12> */
[----:B------:R-:W-:Y:S01]  /*1810*/  @!P6 FMUL R24, R24, 0.5 ;  /* 0x3f0000001818e820 */ /* 0x000fe20000400000 */
[----:B------:R-:W-:Y:S01]  /*1820*/  FMNMX R6, R42, R7, !PT ;  /* 0x000000072a067209 */ /* 0x000fe20007800000 */
[--C-:B------:R-:W-:Y:S01]  /*1830*/  FFMA R41, R41, UR6, -R11.reuse ;  /* 0x0000000629297c23 */ /* 0x100fe2000800080b */
[----:B------:R-:W-:Y:S01]  /*1840*/  FSETP.GEU.AND P5, PT, R29, -126, PT ;  /* 0xc2fc00001d00780b */ /* 0x000fe20003fae000 */
[----:B------:R-:W-:Y:S01]  /*1850*/  @!P1 FMUL R28, R28, 0.5 ;  /* 0x3f0000001c1c9820 */ /* 0x000fe20000400000 */
[----:B------:R-:W-:Y:S01]  /*1860*/  FMNMX R7, R43, R6, !PT ;  /* 0x000000062b077209 */ /* 0x000fe20007800000 */
[----:B------:R-:W1:Y:S01]  /*1870*/  MUFU.EX2 R24, R24 ;  /* 0x0000001800187308 */ /* 0x000e620000000800 */
[----:B------:R-:W-:Y:S01]  /*1880*/  FSETP.GEU.AND P2, PT, R32, -126, PT ;  /* 0xc2fc00002000780b */ /* 0x000fe20003f4e000 */
[----:B------:R-:W-:Y:S01]  /*1890*/  @!P3 FMUL R25, R25, 0.5 ;  /* 0x3f0000001919b820 */ /* 0x000fe20000400000 */
[----:B------:R-:W-:Y:S01]  /*18a0*/  FMNMX R6, R46, R7, !PT ;  /* 0x000000072e067209 */ /* 0x000fe20007800000 */
[--C-:B------:R-:W-:Y:S01]  /*18b0*/  FFMA R48, R48, UR6, -R11.reuse ;  /* 0x0000000630307c23 */ /* 0x100fe2000800080b */
[--C-:B------:R-:W-:Y:S01]  /*18c0*/  FFMA R49, R49, UR6, -R11.reuse ;  /* 0x0000000631317c23 */ /* 0x100fe2000800080b */
[----:B------:R-:W-:Y:S01]  /*18d0*/  @!P4 FMUL R33, R33, 0.5 ;  /* 0x3f0000002121c820 */ /* 0x000fe20000400000 */
[----:B------:R-:W-:Y:S01]  /*18e0*/  FMNMX R7, R47, R6, !PT ;  /* 0x000000062f077209 */ /* 0x000fe20007800000 */
[----:B------:R-:W2:Y:S01]  /*18f0*/  MUFU.EX2 R28, R28 ;  /* 0x0000001c001c7308 */ /* 0x000ea20000000800 */
[--C-:B------:R-:W-:Y:S01]  /*1900*/  FFMA R44, R44, UR6, -R11.reuse ;  /* 0x000000062c2c7c23 */ /* 0x100fe2000800080b */
[----:B------:R-:W-:Y:S01]  /*1910*/  @!P5 FMUL R29, R29, 0.5 ;  /* 0x3f0000001d1dd820 */ /* 0x000fe20000400000 */
[----:B------:R-:W-:Y:S01]  /*1920*/  FMNMX R6, R50, R7, !PT ;  /* 0x0000000732067209 */ /* 0x000fe20007800000 */
[--C-:B------:R-:W-:Y:S01]  /*1930*/  FFMA R52, R52, UR6, -R11.reuse ;  /* 0x0000000634347c23 */ /* 0x100fe2000800080b */
[----:B------:R-:W-:Y:S01]  /*1940*/  FFMA R53, R53, UR6, -R11 ;  /* 0x0000000635357c23 */ /* 0x000fe2000800080b */
[----:B------:R-:W-:Y:S01]  /*1950*/  @!P2 FMUL R32, R32, 0.5 ;  /* 0x3f0000002020a820 */ /* 0x000fe20000400000 */
[----:B------:R-:W-:Y:S01]  /*1960*/  FMNMX R7, R51, R6, !PT ;  /* 0x0000000633077209 */ /* 0x000fe20007800000 */
[----:B------:R-:W3:Y:S01]  /*1970*/  MUFU.EX2 R25, R25 ;  /* 0x0000001900197308 */ /* 0x000ee20000000800 */
[----:B-1----:R-:W-:Y:S01]  /*1980*/  @!P6 FMUL R24, R24, R24 ;  /* 0x000000181818e220 */ /* 0x002fe20000400000 */
[----:B------:R-:W-:-:S02]  /*1990*/  FSETP.GEU.AND P6, PT, R36, -126, PT ;  /* 0xc2fc00002400780b */ /* 0x000fc40003fce000 */
[----:B------:R-:W-:-:S04]  /*19a0*/  FMNMX R6, R54, R7, !PT ;  /* 0x0000000736067209 */ /* 0x000fc80007800000 */
[----:B------:R-:W-:Y:S01]  /*19b0*/  FMNMX R6, R55, R6, !PT ;  /* 0x0000000637067209 */ /* 0x000fe20007800000 */
[----:B--2---:R-:W-:Y:S01]  /*19c0*/  @!P1 FMUL R28, R28, R28 ;  /* 0x0000001c1c1c9220 */ /* 0x004fe20000400000 */
[----:B------:R-:W-:Y:S01]  /*19d0*/  FSETP.GEU.AND P1, PT, R40, -126, PT ;  /* 0xc2fc00002800780b */ /* 0x000fe20003f2e000 */
[----:B------:R-:W1:Y:S02]  /*19e0*/  MUFU.EX2 R33, R33 ;  /* 0x0000002100217308 */ /* 0x000e640000000800 */
[----:B------:R-:W2:Y:S02]  /*19f0*/  SHFL.BFLY PT, R7, R6, 0x1, 0x1f ;  /* 0x0c201f0006077f89 */ /* 0x000ea400000e0000 */
[----:B------:R-:W-:Y:S01]  /*1a00*/  @!P6 FMUL R36, R36, 0.5 ;  /* 0x3f0000002424e820 */ /* 0x000fe20000400000 */
[----:B---3--:R-:W-:Y:S01]  /*1a10*/  @!P3 FMUL R25, R25, R25 ;  /* 0x000000191919b220 */ /* 0x008fe20000400000 */
[----:B------:R-:W-:Y:S02]  /*1a20*/  FSETP.GEU.AND P3, PT, R37, -126, PT ;  /* 0xc2fc00002500780b */ /* 0x000fe40003f6e000 */
[----:B------:R-:W3:Y:S04]  /*1a30*/  MUFU.EX2 R29, R29 ;  /* 0x0000001d001d7308 */ /* 0x000ee80000000800 */
[----:B------:R-:W-:-:S04]  /*1a40*/  @!P1 FMUL R40, R40, 0.5 ;  /* 0x3f00000028289820 */ /* 0x000fc80000400000 */
[----:B------:R-:W4:Y:S01]  /*1a50*/  MUFU.EX2 R36, R36 ;  /* 0x0000002400247308 */ /* 0x000f220000000800 */
[----:B-1----:R-:W-:Y:S01]  /*1a60*/  @!P4 FMUL R33, R33, R33 ;  /* 0x000000212121c220 */ /* 0x002fe20000400000 */
[----:B------:R-:W-:Y:S01]  /*1a70*/  FSETP.GEU.AND P4, PT, R45, -126, PT ;  /* 0xc2fc00002d00780b */ /* 0x000fe20003f8e000 */
[----:B------:R-:W-:-:S05]  /*1a80*/  @!P3 FMUL R37, R37, 0.5 ;  /* 0x3f0000002525b820 */ /* 0x000fca0000400000 */
[----:B------:R-:W1:Y:S01]  /*1a90*/  MUFU.EX2 R13, R40 ;  /* 0x00000028000d7308 */ /* 0x000e620000000800 */
[----:B---3--:R-:W-:Y:S01]  /*1aa0*/  @!P5 FMUL R29, R29, R29 ;  /* 0x0000001d1d1dd220 */ /* 0x008fe20000400000 */
[----:B--2---:R-:W-:Y:S02]  /*1ab0*/  FMNMX R7, R6, R7, !PT ;  /* 0x0000000706077209 */ /* 0x004fe40007800000 */
[----:B------:R-:W-:-:S03]  /*1ac0*/  FSETP.GEU.AND P5, PT, R41, -126, PT ;  /* 0xc2fc00002900780b */ /* 0x000fc60003fae000 */
[----:B------:R-:W2:Y:S01]  /*1ad0*/  SHFL.BFLY PT, R8, R7, 0x2, 0x1f ;  /* 0x0c401f0007087f89 */ /* 0x000ea200000e0000 */
[----:B------:R-:W3:Y:S01]  /*1ae0*/  MUFU.EX2 R32, R32 ;  /* 0x0000002000207308 */ /* 0x000ee20000000800 */
[----:B----4-:R-:W-:Y:S01]  /*1af0*/  @!P6 FMUL R36, R36, R36 ;  /* 0x000000242424e220 */ /* 0x010fe20000400000 */
[----:B------:R-:W-:Y:S01]  /*1b00*/  FSETP.GEU.AND P6, PT, R48, -126, PT ;  /* 0xc2fc00003000780b */ /* 0x000fe20003fce000 */
[----:B------:R-:W-:-:S05]  /*1b10*/  @!P4 FMUL R45, R45, 0.5 ;  /* 0x3f0000002d2dc820 */ /* 0x000fca0000400000 */
[----:B------:R-:W4:Y:S01]  /*1b20*/  MUFU.EX2 R37, R37 ;  /* 0x0000002500257308 */ /* 0x000f220000000800 */
[----:B-1----:R-:W-:Y:S01]  /*1b30*/  @!P1 FMUL R13, R13, R13 ;  /* 0x0000000d0d0d9220 */ /* 0x002fe20000400000 */
[----:B------:R-:W-:Y:S01]  /*1b40*/  FSETP.GEU.AND P1, PT, R49, -126, PT ;  /* 0xc2fc00003100780b */ /* 0x000fe20003f2e000 */
[----:B------:R-:W-:-:S04]  /*1b50*/  @!P5 FMUL R41, R41, 0.5 ;  /* 0x3f0000002929d820 */ /* 0x000fc80000400000 */
[----:B------:R-:W-:Y:S01]  /*1b60*/  @!P6 FMUL R48, R48, 0.5 ;  /* 0x3f0000003030e820 */ /* 0x000fe20000400000 */
[----:B------:R-:W1:Y:S01]  /*1b70*/  MUFU.EX2 R12, R45 ;  /* 0x0000002d000c7308 */ /* 0x000e620000000800 */
[----:B---3--:R-:W-:Y:S01]  /*1b80*/  @!P2 FMUL R32, R32, R32 ;  /* 0x000000202020a220 */ /* 0x008fe20000400000 */
[----:B------:R-:W-:Y:S02]  /*1b90*/  FSETP.GEU.AND P2, PT, R44, -126, PT ;  /* 0xc2fc00002c00780b */ /* 0x000fe40003f4e000 */
[----:B--2---:R-:W-:-:S03]  /*1ba0*/  FMNMX R8, R7, R8, !PT ;  /* 0x0000000807087209 */ /* 0x004fc60007800000 */
[----:B------:R-:W-:Y:S01]  /*1bb0*/  @!P1 FMUL R49, R49, 0.5 ;  /* 0x3f00000031319820 */ /* 0x000fe20000400000 */
[----:B----4-:R-:W-:Y:S01]  /*1bc0*/  @!P3 FMUL R37, R37, R37 ;  /* 0x000000252525b220 */ /* 0x010fe20000400000 */
[----:B------:R-:W2:Y:S01]  /*1bd0*/  MUFU.EX2 R10, R41 ;  /* 0x00000029000a7308 */ /* 0x000ea20000000800 */
[----:B------:R-:W-:Y:S01]  /*1be0*/  FSETP.NEU.AND P3, PT, R8, -INF , PT ;  /* 0xff8000000800780b */ /* 0x000fe20003f6d000 */
[----:B------:R-:W-:Y:S01]  /*1bf0*/  FADD R7, R24, R13 ;  /* 0x0000000d18077221 */ /* 0x000fe20000000000 */
[----:B------:R-:W-:-:S03]  /*1c00*/  F2FP.BF16.F32.PACK_AB R24, R25, R24 ;  /* 0x000000181918723e */ /* 0x000fc600000010ff */
[----:B------:R-:W-:Y:S01]  /*1c10*/  @!P2 FMUL R44, R44, 0.5 ;  /* 0x3f0000002c2ca820 */ /* 0x000fe20000400000 */
[----:B------:R-:W-:Y:S01]  /*1c20*/  FSEL R6, R8, RZ, P3 ;  /* 0x000000ff08067208 */ /* 0x000fe20001800000 */
[----:B-1----:R-:W-:Y:S01]  /*1c30*/  @!P4 FMUL R12, R12, R12 ;  /* 0x0000000c0c0cc220 */ /* 0x002fe20000400000 */
[----:B------:R-:W1:Y:S01]  /*1c40*/  MUFU.EX2 R11, R48 ;  /* 0x00000030000b7308 */ /* 0x000e620000000800 */
[----:B------:R-:W-:Y:S02]  /*1c50*/  FSETP.GEU.AND P3, PT, R52, -126, PT ;  /* 0xc2fc00003400780b */ /* 0x000fe40003f6e000 */
[----:B------:R-:W-:-:S04]  /*1c60*/  FMUL R6, R6, UR6 ;  /* 0x0000000606067c20 */ /* 0x000fc80008400000 */
[--C-:B------:R-:W-:Y:S01]  /*1c70*/  FFMA R27, R27, UR6, -R6.reuse ;  /* 0x000000061b1b7c23 */ /* 0x100fe20008000806 */
[----:B------:R-:W3:Y:S01]  /*1c80*/  MUFU.EX2 R14, R49 ;  /* 0x00000031000e7308 */ /* 0x000ee20000000800 */
[--C-:B------:R-:W-:Y:S01]  /*1c90*/  FFMA R30, R30, UR6, -R6.reuse ;  /* 0x000000061e1e7c23 */ /* 0x100fe20008000806 */
[--C-:B------:R-:W-:Y:S01]  /*1ca0*/  FFMA R31, R31, UR6, -R6.reuse ;  /* 0x000000061f1f7c23 */ /* 0x100fe20008000806 */
[--C-:B------:R-:W-:Y:S01]  /*1cb0*/  FFMA R26, R26, UR6, -R6.reuse ;  /* 0x000000061a1a7c23 */ /* 0x100fe20008000806 */
[----:B------:R-:W-:Y:S01]  /*1cc0*/  FSETP.GEU.AND P4, PT, R27, -126, PT ;  /* 0xc2fc00001b00780b */ /* 0x000fe20003f8e000 */
[----:B--2---:R-:W-:Y:S01]  /*1cd0*/  @!P5 FMUL R10, R10, R10 ;  /* 0x0000000a0a0ad220 */ /* 0x004fe20000400000 */
[----:B------:R-:W-:Y:S01]  /*1ce0*/  FSETP.GEU.AND P5, PT, R53, -126, PT ;  /* 0xc2fc00003500780b */ /* 0x000fe20003fae000 */
[----:B------:R-:W-:Y:S01]  /*1cf0*/  @!P3 FMUL R52, R52, 0.5 ;  /* 0x3f0000003434b820 */ /* 0x000fe20000400000 */
[----:B------:R-:W2:Y:S01]  /*1d00*/  MUFU.EX2 R15, R44 ;  /* 0x0000002c000f7308 */ /* 0x000ea20000000800 */
[----:B-1----:R-:W-:Y:S01]  /*1d10*/  @!P6 FMUL R11, R11, R11 ;  /* 0x0000000b0b0be220 */ /* 0x002fe20000400000 */
[----:B------:R-:W-:Y:S01]  /*1d20*/  FSETP.GEU.AND P6, PT, R30, -126, PT ;  /* 0xc2fc00001e00780b */ /* 0x000fe20003fce000 */
[--C-:B------:R-:W-:Y:S01]  /*1d30*/  FFMA R35, R35, UR6, -R6.reuse ;  /* 0x0000000623237c23 */ /* 0x100fe20008000806 */
[--C-:B------:R-:W-:Y:S01]  /*1d40*/  FFMA R39, R39, UR6, -R6.reuse ;  /* 0x0000000627277c23 */ /* 0x100fe20008000806 */
[--C-:B------:R-:W-:Y:S01]  /*1d50*/  FFMA R42, R42, UR6, -R6.reuse ;  /* 0x000000062a2a7c23 */ /* 0x100fe20008000806 */
[--C-:B------:R-:W-:Y:S01]  /*1d60*/  FFMA R50, R50, UR6, -R6.reuse ;  /* 0x0000000632327c23 */ /* 0x100fe20008000806 */
[--C-:B------:R-:W-:Y:S01]  /*1d70*/  FFMA R34, R34, UR6, -R6.reuse ;  /* 0x0000000622227c23 */ /* 0x100fe20008000806 */
[----:B------:R-:W1:Y:S01]  /*1d80*/  MUFU.EX2 R17, R52 ;  /* 0x0000003400117308 */ /* 0x000e620000000800 */
[----:B---3--:R-:W-:Y:S01]  /*1d90*/  @!P1 FMUL R14, R14, R14 ;  /* 0x0000000e0e0e9220 */ /* 0x008fe20000400000 */
[----:B------:R-:W-:Y:S01]  /*1da0*/  FSETP.GEU.AND P1, PT, R31, -126, PT ;  /* 0xc2fc00001f00780b */ /* 0x000fe20003f2e000 */
[----:B------:R-:W-:Y:S01]  /*1db0*/  @!P4 FMUL R27, R27, 0.5 ;  /* 0x3f0000001b1bc820 */ /* 0x000fe20000400000 */
[----:B------:R-:W-:Y:S01]  /*1dc0*/  @!P5 FMUL R53, R53, 0.5 ;  /* 0x3f0000003535d820 */ /* 0x000fe20000400000 */
[--C-:B------:R-:W-:Y:S01]  /*1dd0*/  FFMA R38, R38, UR6, -R6.reuse ;  /* 0x0000000626267c23 */ /* 0x100fe20008000806 */
[--C-:B------:R-:W-:Y:S01]  /*1de0*/  FFMA R46, R46, UR6, -R6.reuse ;  /* 0x000000062e2e7c23 */ /* 0x100fe20008000806 */
[----:B------:R-:W-:Y:S01]  /*1df0*/  @!P6 FMUL R30, R30, 0.5 ;  /* 0x3f0000001e1ee820 */ /* 0x000fe20000400000 */
[----:B------:R-:W3:Y:S01]  /*1e00*/  MUFU.EX2 R16, R53 ;  /* 0x0000003500107308 */ /* 0x000ee20000000800 */
[----:B--2---:R-:W-:Y:S01]  /*1e10*/  @!P2 FMUL R15, R15, R15 ;  /* 0x0000000f0f0fa220 */ /* 0x004fe20000400000 */
[----:B------:R-:W-:Y:S01]  /*1e20*/  FSETP.GEU.AND P2, PT, R26, -126, PT ;  /* 0xc2fc00001a00780b */ /* 0x000fe20003f4e000 */
[--C-:B------:R-:W-:Y:S01]  /*1e30*/  FFMA R51, R51, UR6, -R6.reuse ;  /* 0x0000000633337c23 */ /* 0x100fe20008000806 */
[--C-:B------:R-:W-:Y:S01]  /*1e40*/  FFMA R54, R54, UR6, -R6.reuse ;  /* 0x0000000636367c23 */ /* 0x100fe20008000806 */
[--C-:B------:R-:W-:Y:S01]  /*1e50*/  FFMA R43, R43, UR6, -R6.reuse ;  /* 0x000000062b2b7c23 */ /* 0x100fe20008000806 */
[--C-:B------:R-:W-:Y:S01]  /*1e60*/  FFMA R47, R47, UR6, -R6.reuse ;  /* 0x000000062f2f7c23 */ /* 0x100fe20008000806 */
[----:B------:R-:W-:Y:S01]  /*1e70*/  @!P1 FMUL R31, R31, 0.5 ;  /* 0x3f0000001f1f9820 */ /* 0x000fe20000400000 */
[----:B------:R-:W2:Y:S01]  /*1e80*/  MUFU.EX2 R27, R27 ;  /* 0x0000001b001b7308 */ /* 0x000ea20000000800 */
[----:B-1----:R-:W-:Y:S01]  /*1e90*/  @!P3 FMUL R17, R17, R17 ;  /* 0x000000111111b220 */ /* 0x002fe20000400000 */
[----:B------:R-:W-:Y:S01]  /*1ea0*/  FSETP.GEU.AND P3, PT, R34, -126, PT ;  /* 0xc2fc00002200780b */ /* 0x000fe20003f6e000 */
[----:B------:R-:W-:-:S02]  /*1eb0*/  FFMA R6, R55, UR6, -R6 ;  /* 0x0000000637067c23 */ /* 0x000fc40008000806 */
[----:B------:R-:W-:Y:S02]  /*1ec0*/  FADD R41, R36, R17 ;  /* 0x0000001124297221 */ /* 0x000fe40000000000 */
[----:B------:R-:W-:Y:S01]  /*1ed0*/  @!P2 FMUL R26, R26, 0.5 ;  /* 0x3f0000001a1aa820 */ /* 0x000fe20000400000 */
[----:B------:R1:W4:Y:S01]  /*1ee0*/  MUFU.EX2 R19, R30 ;  /* 0x0000001e00137308 */ /* 0x0003220000000800 */
[----:B---3--:R-:W-:Y:S01]  /*1ef0*/  @!P5 FMUL R16, R16, R16 ;  /* 0x000000101010d220 */ /* 0x008fe20000400000 */
[----:B------:R-:W-:-:S05]  /*1f00*/  FSETP.GEU.AND P5, PT, R35, -126, PT ;  /* 0xc2fc00002300780b */ /* 0x000fca0003fae000 */
[----:B------:R-:W-:Y:S01]  /*1f10*/  @!P3 FMUL R34, R34, 0.5 ;  /* 0x3f0000002222b820 */ /* 0x000fe20000400000 */
[----:B------:R-:W3:Y:S01]  /*1f20*/  MUFU.EX2 R20, R31 ;  /* 0x0000001f00147308 */ /* 0x000ee20000000800 */
[----:B--2---:R-:W-:Y:S01]  /*1f30*/  @!P4 FMUL R27, R27, R27 ;  /* 0x0000001b1b1bc220 */ /* 0x004fe20000400000 */
[----:B------:R-:W-:Y:S01]  /*1f40*/  FSETP.GEU.AND P4, PT, R39, -126, PT ;  /* 0xc2fc00002700780b */ /* 0x000fe20003f8e000 */
[----:B-1----:R-:W-:-:S04]  /*1f50*/  FADD R30, R29, R12 ;  /* 0x0000000c1d1e7221 */ /* 0x002fc80000000000 */
[----:B------:R-:W-:Y:S01]  /*1f60*/  @!P5 FMUL R35, R35, 0.5 ;  /* 0x3f0000002323d820 */ /* 0x000fe20000400000 */
[----:B------:R1:W2:Y:S01]  /*1f70*/  MUFU.EX2 R18, R26 ;  /* 0x0000001a00127308 */ /* 0x0002a20000000800 */
[----:B----4-:R-:W-:Y:S01]  /*1f80*/  @!P6 FMUL R19, R19, R19 ;  /* 0x000000131313e220 */ /* 0x010fe20000400000 */
[----:B------:R-:W-:-:S05]  /*1f90*/  FSETP.GEU.AND P6, PT, R42, -126, PT ;  /* 0xc2fc00002a00780b */ /* 0x000fca0003fce000 */
[----:B------:R-:W-:Y:S01]  /*1fa0*/  @!P4 FMUL R39, R39, 0.5 ;  /* 0x3f0000002727c820 */ /* 0x000fe20000400000 */
[----:B------:R-:W4:Y:S01]  /*1fb0*/  MUFU.EX2 R22, R35 ;  /* 0x0000002300167308 */ /* 0x000f220000000800 */
[----:B---3--:R-:W-:Y:S01]  /*1fc0*/  @!P1 FMUL R20, R20, R20 ;  /* 0x0000001414149220 */ /* 0x008fe20000400000 */
[----:B------:R-:W-:Y:S01]  /*1fd0*/  FSETP.GEU.AND P1, PT, R50, -126, PT ;  /* 0xc2fc00003200780b */ /* 0x000fe20003f2e000 */
[----:B-1----:R-:W-:-:S04]  /*1fe0*/  FADD R26, R32, R11 ;  /* 0x0000000b201a7221 */ /* 0x002fc80000000000 */
[----:B------:R-:W-:Y:S01]  /*1ff0*/  @!P6 FMUL R42, R42, 0.5 ;  /* 0x3f0000002a2ae820 */ /* 0x000fe20000400000 */
[----:B------:R-:W1:Y:S01]  /*2000*/  MUFU.EX2 R40, R39 ;  /* 0x0000002700287308 */ /* 0x000e620000000800 */
[----:B--2---:R-:W-:Y:S01]  /*2010*/  @!P2 FMUL R18, R18, R18 ;  /* 0x000000121212a220 */ /* 0x004fe20000400000 */
[----:B------:R-:W-:-:S05]  /*2020*/  FSETP.GEU.AND P2, PT, R38, -126, PT ;  /* 0xc2fc00002600780b */ /* 0x000fca0003f4e000 */
[----:B------:R-:W-:Y:S01]  /*2030*/  @!P1 FMUL R50, R50, 0.5 ;  /* 0x3f00000032329820 */ /* 0x000fe20000400000 */
[----:B------:R-:W2:Y:S01]  /*2040*/  MUFU.EX2 R23, R42 ;  /* 0x0000002a00177308 */ /* 0x000ea20000000800 */
[----:B----4-:R-:W-:Y:S01]  /*2050*/  @!P5 FMUL R22, R22, R22 ;  /* 0x000000161616d220 */ /* 0x010fe20000400000 */
[----:B------:R-:W-:-:S05]  /*2060*/  FSETP.GEU.AND P5, PT, R46, -126, PT ;  /* 0xc2fc00002e00780b */ /* 0x000fca0003fae000 */
[----:B------:R-:W-:Y:S01]  /*2070*/  @!P2 FMUL R38, R38, 0.5 ;  /* 0x3f0000002626a820 */ /* 0x000fe20000400000 */
[----:B------:R3:W4:Y:S01]  /*2080*/  MUFU.EX2 R21, R34 ;  /* 0x0000002200157308 */ /* 0x0007220000000800 */
[----:B-1----:R-:W-:Y:S01]  /*2090*/  @!P4 FMUL R40, R40, R40 ;  /* 0x000000282828c220 */ /* 0x002fe20000400000 */
[----:B------:R-:W-:-:S05]  /*20a0*/  FSETP.GEU.AND P4, PT, R51, -126, PT ;  /* 0xc2fc00003300780b */ /* 0x000fca0003f8e000 */
[----:B------:R-:W-:Y:S01]  /*20b0*/  @!P5 FMUL R46, R46, 0.5 ;  /* 0x3f0000002e2ed820 */ /* 0x000fe20000400000 */
[----:B------:R1:W5:Y:S01]  /*20c0*/  MUFU.EX2 R31, R38 ;  /* 0x00000026001f7308 */ /* 0x0003620000000800 */
[----:B--2---:R-:W-:Y:S01]  /*20d0*/  @!P6 FMUL R23, R23, R23 ;  /* 0x000000171717e220 */ /* 0x004fe20000400000 */
[----:B------:R-:W-:Y:S01]  /*20e0*/  FSETP.GEU.AND P6, PT, R54, -126, PT ;  /* 0xc2fc00003600780b */ /* 0x000fe20003fce000 */
[----:B---3--:R-:W-:Y:S02]  /*20f0*/  FADD R34, R33, R14 ;  /* 0x0000000e21227221 */ /* 0x008fe40000000000 */
[----:B------:R-:W-:Y:S02]  /*2100*/  FADD R42, R18, R23 ;  /* 0x00000017122a7221 */ /* 0x000fe40000000000 */
[----:B------:R-:W-:Y:S01]  /*2110*/  @!P4 FMUL R51, R51, 0.5 ;  /* 0x3f0000003333c820 */ /* 0x000fe20000400000 */
[----:B------:R-:W2:Y:S01]  /*2120*/  MUFU.EX2 R50, R50 ;  /* 0x0000003200327308 */ /* 0x000ea20000000800 */
[----:B----4-:R-:W-:Y:S01]  /*2130*/  @!P3 FMUL R21, R21, R21 ;  /* 0x000000151515b220 */ /* 0x010fe20000400000 */
[----:B------:R-:W-:Y:S01]  /*2140*/  FSETP.GEU.AND P3, PT, R43, -126, PT ;  /* 0xc2fc00002b00780b */ /* 0x000fe20003f6e000 */
[----:B-1----:R-:W-:Y:S01]  /*2150*/  FADD R38, R7, R26 ;  /* 0x0000001a07267221 */ /* 0x002fe20000000000 */
[----:B------:R-:W-:Y:S01]  /*2160*/  FADD R26, R28, R15 ;  /* 0x0000000f1c1a7221 */ /* 0x000fe20000000000 */
[----:B------:R-:W-:Y:S01]  /*2170*/  FADD R7, R25, R10 ;  /* 0x0000000a19077221 */ /* 0x000fe20000000000 */
[----:B------:R-:W-:Y:S01]  /*2180*/  F2FP.BF16.F32.PACK_AB R25, R27, R18 ;  /* 0x000000121b19723e */ /* 0x000fe200000010ff */
[----:B------:R-:W-:Y:S01]  /*2190*/  @!P6 FMUL R54, R54, 0.5 ;  /* 0x3f0000003636e820 */ /* 0x000fe20000400000 */
[----:B------:R-:W1:Y:S01]  /*21a0*/  MUFU.EX2 R46, R46 ;  /* 0x0000002e002e7308 */ /* 0x000e620000000800 */
[----:B-----5:R-:W-:Y:S01]  /*21b0*/  @!P2 FMUL R31, R31, R31 ;  /* 0x0000001f1f1fa220 */ /* 0x020fe20000400000 */
[----:B------:R-:W-:Y:S01]  /*21c0*/  FSETP.GEU.AND P2, PT, R47, -126, PT ;  /* 0xc2fc00002f00780b */ /* 0x000fe20003f4e000 */
[----:B------:R-:W-:Y:S01]  /*21d0*/  FADD R41, R26, R41 ;  /* 0x000000291a297221 */ /* 0x000fe20000000000 */
[----:B------:R-:W-:-:S03]  /*21e0*/  FADD R7, R7, R34 ;  /* 0x0000002207077221 */ /* 0x000fc60000000000 */
[----:B------:R-:W-:Y:S01]  /*21f0*/  @!P3 FMUL R43, R43, 0.5 ;  /* 0x3f0000002b2bb820 */ /* 0x000fe20000400000 */
[----:B------:R-:W3:Y:S01]  /*2200*/  MUFU.EX2 R51, R51 ;  /* 0x0000003300337308 */ /* 0x000ee20000000800 */
[----:B--2---:R-:W-:Y:S01]  /*2210*/  @!P1 FMUL R50, R50, R50 ;  /* 0x0000003232329220 */ /* 0x004fe20000400000 */
[----:B------:R-:W-:Y:S01]  /*2220*/  FSETP.GEU.AND P1, PT, R6, -126, PT ;  /* 0xc2fc00000600780b */ /* 0x000fe20003f2e000 */
[----:B------:R-:W-:Y:S02]  /*2230*/  FADD R38, R38, R41 ;  /* 0x0000002926267221 */ /* 0x000fe40000000000 */
[----:B------:R-:W-:Y:S02]  /*2240*/  FADD R45, R21, R50 ;  /* 0x00000032152d7221 */ /* 0x000fe40000000000 */
[----:B------:R-:W-:Y:S01]  /*2250*/  @!P2 FMUL R47, R47, 0.5 ;  /* 0x3f0000002f2fa820 */ /* 0x000fe20000400000 */
[----:B------:R2:W4:Y:S01]  /*2260*/  MUFU.EX2 R44, R43 ;  /* 0x0000002b002c7308 */ /* 0x0005220000000800 */
[----:B-1----:R-:W-:Y:S01]  /*2270*/  @!P5 FMUL R46, R46, R46 ;  /* 0x0000002e2e2ed220 */ /* 0x002fe20000400000 */
[----:B------:R-:W-:-:S03]  /*2280*/  FADD R42, R42, R45 ;  /* 0x0000002d2a2a7221 */ /* 0x000fc60000000000 */
[----:B------:R-:W-:Y:S02]  /*2290*/  FADD R26, R19, R46 ;  /* 0x0000002e131a7221 */ /* 0x000fe40000000000 */
[----:B------:R-:W-:Y:S01]  /*22a0*/  @!P1 FMUL R6, R6, 0.5 ;  /* 0x3f00000006069820 */ /* 0x000fe20000400000 */
[----:B------:R-:W1:Y:S01]  /*22b0*/  MUFU.EX2 R35, R47 ;  /* 0x0000002f00237308 */ /* 0x000e620000000800 */
[----:B--2---:R-:W-:Y:S01]  /*22c0*/  FADD R43, R37, R16 ;  /* 0x00000010252b7221 */ /* 0x004fe20000000000 */
[----:B---3--:R-:W-:-:S03]  /*22d0*/  @!P4 FMUL R51, R51, R51 ;  /* 0x000000333333c220 */ /* 0x008fc60000400000 */
[----:B------:R-:W-:Y:S01]  /*22e0*/  FADD R30, R30, R43 ;  /* 0x0000002b1e1e7221 */ /* 0x000fe20000000000 */
[----:B------:R-:W-:Y:S02]  /*22f0*/  FADD R43, R22, R51 ;  /* 0x00000033162b7221 */ /* 0x000fe40000000000 */
[----:B------:R-:W2:Y:S01]  /*2300*/  MUFU.EX2 R54, R54 ;  /* 0x0000003600367308 */ /* 0x000ea20000000800 */
[----:B----4-:R-:W-:Y:S01]  /*2310*/  @!P3 FMUL R44, R44, R44 ;  /* 0x0000002c2c2cb220 */ /* 0x010fe20000400000 */
[----:B------:R-:W-:Y:S01]  /*2320*/  FADD R7, R7, R30 ;  /* 0x0000001e07077221 */ /* 0x000fe20000000000 */
[----:B------:R-:W-:Y:S02]  /*2330*/  F2FP.BF16.F32.PACK_AB R30, R37, R36 ;  /* 0x00000024251e723e */ /* 0x000fe400000010ff */
[----:B------:R-:W-:Y:S02]  /*2340*/  F2FP.BF16.F32.PACK_AB R36, R14, R11 ;  /* 0x0000000b0e24723e */ /* 0x000fe400000010ff */
[----:B------:R-:W-:Y:S01]  /*2350*/  F2FP.BF16.F32.PACK_AB R37, R51, R50 ;  /* 0x000000323325723e */ /* 0x000fe200000010ff */
[----:B------:R3:W4:Y:S01]  /*2360*/  MUFU.EX2 R39, R6 ;  /* 0x0000000600277308 */ /* 0x0007220000000800 */
[----:B-1----:R-:W-:-:S04]  /*2370*/  @!P2 FMUL R35, R35, R35 ;  /* 0x000000232323a220 */ /* 0x002fc80000400000 */
[----:B------:R-:W-:Y:S01]  /*2380*/  FADD R34, R20, R35 ;  /* 0x0000002314227221 */ /* 0x000fe20000000000 */
[----:B------:R-:W-:Y:S01]  /*2390*/  F2FP.BF16.F32.PACK_AB R35, R35, R46 ;  /* 0x0000002e2323723e */ /* 0x000fe200000010ff */
[----:B--2---:R-:W-:Y:S01]  /*23a0*/  @!P6 FMUL R54, R54, R54 ;  /* 0x000000363636e220 */ /* 0x004fe20000400000 */
[----:B---3--:R-:W-:Y:S01]  /*23b0*/  FADD R6, R27, R44 ;  /* 0x0000002c1b067221 */ /* 0x008fe20000000000 */
[----:B------:R-:W-:Y:S02]  /*23c0*/  F2FP.BF16.F32.PACK_AB R27, R20, R19 ;  /* 0x00000013141b723e */ /* 0x000fe400000010ff */
[----:B------:R-:W-:Y:S01]  /*23d0*/  FADD R45, R31, R54 ;  /* 0x000000361f2d7221 */ /* 0x000fe20000000000 */
[----:B------:R-:W-:Y:S01]  /*23e0*/  FADD R6, R6, R43 ;  /* 0x0000002b06067221 */ /* 0x000fe20000000000 */
[----:B------:R-:W-:Y:S01]  /*23f0*/  F2FP.BF16.F32.PACK_AB R31, R40, R31 ;  /* 0x0000001f281f723e */ /* 0x000fe200000010ff */
[----:B----4-:R-:W-:Y:S01]  /*2400*/  @!P1 FMUL R39, R39, R39 ;  /* 0x0000002727279220 */ /* 0x010fe20000400000 */
[----:B------:R-:W-:Y:S01]  /*2410*/  FADD R45, R26, R45 ;  /* 0x0000002d1a2d7221 */ /* 0x000fe20000000000 */
[----:B------:R-:W-:-:S02]  /*2420*/  IMAD.U32 R26, RZ, RZ, UR7 ;  /* 0x00000007ff1a7e24 */ /* 0x000fc4000f8e00ff */
[----:B------:R-:W-:Y:S01]  /*2430*/  FADD R47, R40, R39 ;  /* 0x00000027282f7221 */ /* 0x000fe20000000000 */
[----:B------:R-:W-:Y:S01]  /*2440*/  FADD R42, R42, R45 ;  /* 0x0000002d2a2a7221 */ /* 0x000fe20000000000 */
[----:B------:R1:W-:Y:S02]  /*2450*/  SYNCS.ARRIVE.TRANS64.A1T0 RZ, [R26+UR13], RZ ;  /* 0x000000ff1aff79a7 */ /* 0x0003e4000810000d */
[----:B------:R-:W-:Y:S01]  /*2460*/  FADD R47, R34, R47 ;  /* 0x0000002f222f7221 */ /* 0x000fe20000000000 */
[----:B------:R-:W-:-:S03]  /*2470*/  F2FP.BF16.F32.PACK_AB R34, R12, R15 ;  /* 0x0000000f0c22723e */ /* 0x000fc600000010ff */
[----:B------:R-:W-:Y:S01]  /*2480*/  FADD R47, R6, R47 ;  /* 0x0000002f062f7221 */ /* 0x000fe20000000000 */
[----:B------:R-:W-:Y:S01]  /*2490*/  FADD R6, R38, R7 ;  /* 0x0000000726067221 */ /* 0x000fe20000000000 */
[----:B-1----:R-:W-:Y:S02]  /*24a0*/  F2FP.BF16.F32.PACK_AB R26, R29, R28 ;  /* 0x0000001c1d1a723e */ /* 0x002fe400000010ff */
[----:B------:R-:W-:Y:S01]  /*24b0*/  F2FP.BF16.F32.PACK_AB R28, R33, R32 ;  /* 0x00000020211c723e */ /* 0x000fe200000010ff */
[----:B------:R-:W-:Y:S01]  /*24c0*/  FADD R7, R42, R47 ;  /* 0x0000002f2a077221 */ /* 0x000fe20000000000 */
[----:B------:R-:W-:Y:S02]  /*24d0*/  F2FP.BF16.F32.PACK_AB R32, R10, R13 ;  /* 0x0000000d0a20723e */ /* 0x000fe400000010ff */
[----:B------:R-:W-:Y:S02]  /*24e0*/  F2FP.BF16.F32.PACK_AB R38, R16, R17 ;  /* 0x000000111026723e */ /* 0x000fe400000010ff */
[----:B------:R-:W-:-:S02]  /*24f0*/  F2FP.BF16.F32.PACK_AB R29, R22, R21 ;  /* 0x00000015161d723e */ /* 0x000fc400000010ff */
[----:B------:R-:W-:Y:S01]  /*2500*/  F2FP.BF16.F32.PACK_AB R33, R44, R23 ;  /* 0x000000172c21723e */ /* 0x000fe200000010ff */
[----:B------:R-:W-:Y:S06]  /*2510*/  @!P0 BRA `(.L_x_19) ;  /* 0x0000000000048947 */ /* 0x000fec0003800000 */
[----:B------:R-:W-:Y:S01]  /*2520*/  BPT.TRAP 0x1 ;  /* 0x000000040000795c */ /* 0x000fe20000300000 */
.L_x_19:
[----:B------:R-:W1:Y:S02]  /*2530*/  SYNCS.PHASECHK.TRANS64.TRYWAIT P1, [UR38+0x7008], R9 ;  /* 0x00700809ff0075a7 */ /* 0x000e640008020166 */
[----:B-1----:R-:W-:Y:S05]  /*2540*/  @!P1 BRA `(.L_x_20) ;  /* 0x0000005400e89947 */ /* 0x002fea0003800000 */
.L_x_102:
[----:B------:R-:W-:Y:S01]  /*2550*/  UIADD3 UR6, UR12, 0x100, URZ ;  /* 0x000001000c067890 */ /* 0x000fe2000fffe03f */
[----:B------:R-:W-:Y:S01]  /*2560*/  WARPGROUP.ARRIVE ;  /* 0x00000000000079c5 */ /* 0x000fe20000000000 */
[----:B------:R-:W-:Y:S01]  /*2570*/  UMOV UR7, 0x80000020 ;  /* 0x8000002000077882 */ /* 0x000fe20000000000 */
[----:B------:R-:W-:-:S06]  /*2580*/  F2FP.BF16.F32.PACK_AB R39, R39, R54 ;  /* 0x000000362727723e */ /* 0x000fcc00000010ff */
[----:B------:R-:W-:Y:S01]  /*2590*/  HGMMA.64x32x16.F32.BF16 R56, R24, gdesc[UR4].tnspB, RZ, !UPT, gsb0 ;  /* 0x4060000418387df0 */ /* 0x000fe2000c0018ff */
[----:B------:R-:W-:Y:S01]  /*25a0*/  UIADD3 UR6, UR12, 0x140, URZ ;  /* 0x000001400c067890 */ /* 0x000fe2000fffe03f */
[----:B------:R-:W-:Y:S01]  /*25b0*/  UMOV UR7, 0x80000020 ;  /* 0x8000002000077882 */ /* 0x000fe20000000000 */
[----:B------:R-:W-:Y:S02]  /*25c0*/  WARPGROUP.DEPBAR.LE gsb0, 0x0 ;  /* 0x00008000000079c5 */ /* 0x000fe40000010000 */
[----:B------:R-:W-:-:S06]  /*25d0*/  WARPGROUP.ARRIVE ;  /* 0x00000000000079c5 */ /* 0x000fcc0000000000 */
[----:B------:R-:W-:Y:S01]  /*25e0*/  HGMMA.64x32x16.F32.BF16 R56, R28, gdesc[UR4].tnspB, R56, gsb0 ;  /* 0x406000041c387df0 */ /* 0x000fe20008001838 */
        /* <DEDUP_REMOVED lines=9> */
[----:B------:R-:W-:Y:S03]  /*2680*/  HGMMA.64x32x16.F32.BF16 R56, R36, gdesc[UR4].tnspB, R56, gsb0 ;  /* 0x4060000424387df0 */ /* 0x000fe60008001838 */
[----:B------:R-:W-:Y:S02]  /*2690*/  WARPGROUP.DEPBAR.LE gsb0, 0x0 ;  /* 0x00008000000079c5 */ /* 0x000fe40000010000 */
[----:B------:R-:W-:Y:S05]  /*26a0*/  @!P0 BRA `(.L_x_21) ;  /* 0x0000000000048947 */ /* 0x000fea0003800000 */
[----:B------:R-:W-:Y:S01]  /*26b0*/  BPT.TRAP 0x1 ;  /* 0x000000040000795c */ /* 0x000fe20000300000 */
.L_x_21:
[----:B------:R-:W-:Y:S01]  /*26c0*/  UISETP.EQ.AND UP0, UPT, UR36, URZ, !UP0 ;  /* 0x0000003f2400728c */ /* 0x000fe2000c702270 */
[----:B-1----:R-:W-:Y:S01]  /*26d0*/  IMAD.MOV.U32 R9, RZ, RZ, RZ ;  /* 0x000000ffff097224 */ /* 0x002fe200078e00ff */
[----:B------:R-:W-:Y:S02]  /*26e0*/  UIADD3 UR6, UR38, 0x7028, URZ ;  /* 0x0000702826067890 */ /* 0x000fe4000fffe03f */
[----:B------:R-:W-:Y:S02]  /*26f0*/  USEL UR7, URZ, 0x1, !UP0 ;  /* 0x000000013f077887 */ /* 0x000fe4000c000000 */
[----:B------:R-:W-:Y:S02]  /*2700*/  UPRMT UR6, URZ, 0x654, UR6 ;  /* 0x000006543f067896 */ /* 0x000fe40008000006 */
[----:B------:R-:W-:-:S04]  /*2710*/  USEL UR7, UR7, 0x2, UP1 ;  /* 0x0000000207077887 */ /* 0x000fc80008800000 */
[----:B------:R-:W-:-:S03]  /*2720*/  UISETP.GT.U32.AND UP0, UPT, UR7, 0x1, UPT ;  /* 0x000000010700788c */ /* 0x000fc6000bf04070 */
[----:B------:R-:W-:Y:S03]  /*2730*/  SYNCS.ARRIVE.TRANS64.RED.A1T0 RZ, [UR6], RZ ;  /* 0x000000ffffff79a7 */ /* 0x000fe60008100406 */
[----:B------:R-:W-:-:S13]  /*2740*/  PLOP3.LUT P1, PT, PT, PT, UP0, 0x80, 0x0 ;  /* 0x000000000000781c */ /* 0x000fda0003f2f008 */
[----:B------:R-:W-:Y:S05]  /*2750*/  @P1 BRA `(.L_x_22) ;  /* 0x0000000000041947 */ /* 0x000fea0003800000 */
[----:B------:R-:W-:Y:S01]  /*2760*/  BPT.TRAP 0x1 ;  /* 0x000000040000795c */ /* 0x000fe20000300000 */
.L_x_22:
[----:B------:R-:W-:Y:S01]  /*2770*/  ISETP.GE.AND P2, PT, R3, 0x4, PT ;  /* 0x000000040300780c */ /* 0x000fe20003f46270 */
[----:B------:R-:W-:Y:S01]  /*2780*/  UMOV UR13, 0x1 ;  /* 0x00000001000d7882 */ /* 0x000fe20000000000 */
[----:B------:R-:W-:Y:S01]  /*2790*/  UMOV UR15, 0x2 ;  /* 0x00000002000f7882 */ /* 0x000fe20000000000 */
[----:B------:R-:W-:Y:S02]  /*27a0*/  VIADD R5, R5, 0x40 ;  /* 0x0000004005057836 */ /* 0x000fe40000000000 */
[----:B------:R-:W-:-:S08]  /*27b0*/  VIADD R10, R3, 0xfffffffe ;  /* 0xfffffffe030a7836 */ /* 0x000fd00000000000 */
[----:B------:R-:W-:Y:S05]  /*27c0*/  @!P2 BRA `(.L_x_23) ;  /* 0x0000001400dca947 */ /* 0x000fea0003800000 */
[----:B------:R-:W-:Y:S01]  /*27d0*/  IADD3 R3, R3, -0x3, RZ ;  /* 0xfffffffd03037810 */ /* 0x000fe20007ffe0ff */
[----:B------:R-:W-:Y:S01]  /*27e0*/  IMAD.MOV.U32 R11, RZ, RZ, R4 ;  /* 0x000000ffff0b7224 */ /* 0x000fe200078e0004 */
[----:B------:R-:W-:Y:S01]  /*27f0*/  UMOV UR15, 0x2 ;  /* 0x00000002000f7882 */ /* 0x000fe20000000000 */
[----:B------:R-:W-:Y:S01]  /*2800*/  IMAD.MOV.U32 R13, RZ, RZ, R8 ;  /* 0x000000ffff0d7224 */ /* 0x000fe200078e0008 */
[----:B------:R-:W-:Y:S01]  /*2810*/  UMOV UR13, 0x1 ;  /* 0x00000001000d7882 */ /* 0x000fe20000000000 */
[----:B------:R-:W-:Y:S01]  /*2820*/  IMAD.MOV.U32 R9, RZ, RZ, RZ ;  /* 0x000000ffff097224 */ /* 0x000fe200078e00ff */
[----:B------:R-:W-:-:S06]  /*2830*/  ULDC UR17, c[0x0][0x604] ;  /* 0x0001810000117ab9 */ /* 0x000fcc0000000800 */
.L_x_34:
[----:B------:R-:W-:Y:S01]  /*2840*/  PLOP3.LUT P3, PT, PT, PT, UP1, 0x80, 0x0 ;  /* 0x000000000000781c */ /* 0x000fe20003f6f018 */
[----:B------:R-:W-:-:S12]  /*2850*/  IMAD.MOV.U32 R10, RZ, RZ, R3 ;  /* 0x000000ffff0a7224 */ /* 0x000fd800078e0003 */
[----:B------:R-:W-:Y:S05]  /*2860*/  @!P3 BRA `(.L_x_24) ;  /* 0x000000000004b947 */ /* 0x000fea0003800000 */
[----:B------:R-:W-:Y:S01]  /*2870*/  BPT.TRAP 0x1 ;  /* 0x000000040000795c */ /* 0x000fe20000300000 */
.L_x_24:
[----:B------:R-:W-:Y:S01]  /*2880*/  ULEA UR6, UR15, UR38, 0x3 ;  /* 0x000000260f067291 */ /* 0x000fe2000f8e183f */
[----:B------:R-:W-:-:S08]  /*2890*/  SHF.L.U32 R3, R9, 0x1f, RZ ;  /* 0x0000001f09037819 */ /* 0x000fd000000006ff */
[----:B------:R-:W1:Y:S02]  /*28a0*/  SYNCS.PHASECHK.TRANS64.TRYWAIT P2, [UR6+0x7000], R3 ;  /* 0x00700003ff0075a7 */ /* 0x000e640008040146 */
[----:B-1----:R-:W-:Y:S05]  /*28b0*/  @!P2 BRA `(.L_x_25) ;  /* 0x000000540024a947 */ /* 0x002fea0003800000 */
.L_x_103:
[----:B------:R-:W-:Y:S01]  /*28c0*/  ULEA UR6, UR15, UR14, 0x8 ;  /* 0x0000000e0f067291 */ /* 0x000fe2000f8e403f */
[----:B------:R-:W-:Y:S01]  /*28d0*/  WARPGROUP.ARRIVE ;  /* 0x00000000000079c5 */ /* 0x000fe20000000000 */
[----:B------:R-:W-:Y:S01]  /*28e0*/  UMOV UR7, 0x80000020 ;  /* 0x8000002000077882 */ /* 0x000fe20000000000 */
[----:B------:R-:W-:Y:S01]  /*28f0*/  UMOV UR11, 0x80000020 ;  /* 0x80000020000b7882 */ /* 0x000fe20000000000 */
[----:B------:R-:W-:Y:S02]  /*2900*/  UIADD3 UR10, UR6, 0x2, URZ ;  /* 0x00000002060a7890 */ /* 0x000fe4000fffe03f */
[----:B------:R-:W-:-:S03]  /*2910*/  UIADD3 UR15, UR15, 0x1, URZ ;  /* 0x000000010f0f7890 */ /* 0x000fc6000fffe03f */
[----:B------:R-:W-:Y:S01]  /*2920*/  HGMMA.64x64x16.F32.BF16 R24, gdesc[UR4], RZ, !UPT, gsb0 ;  /* 0x00e00000041879f0 */ /* 0x000fe2000c0018ff */
[----:B------:R-:W-:-:S04]  /*2930*/  UISETP.NE.AND UP0, UPT, UR15, 0x5, UPT ;  /* 0x000000050f00788c */ /* 0x000fc8000bf05270 */
[----:B------:R-:W-:Y:S02]  /*2940*/  USEL UR6, URZ, 0x1, UP0 ;  /* 0x000000013f067887 */ /* 0x000fe40008000000 */
[----:B------:R-:W-:-:S04]  /*2950*/  USEL UR15, UR15, URZ, UP0 ;  /* 0x0000003f0f0f7287 */ /* 0x000fc80008000000 */
[----:B------:R-:W-:Y:S01]  /*2960*/  LOP3.LUT R73, R9, UR6, RZ, 0x3c, !PT ;  /* 0x0000000609497c12 */ /* 0x000fe2000f8e3cff */
[----:B------:R-:W-:Y:S02]  /*2970*/  WARPGROUP.DEPBAR.LE gsb0, 0x0 ;  /* 0x00008000000079c5 */ /* 0x000fe40000010000 */
[----:B------:R-:W-:-:S06]  /*2980*/  WARPGROUP.ARRIVE ;  /* 0x00000000000079c5 */ /* 0x000fcc0000000000 */
[----:B------:R-:W-:Y:S03]  /*2990*/  HGMMA.64x64x16.F32.BF16 R24, gdesc[UR8], R24, gsb0 ;  /* 0x00e00000081879f0 */ /* 0x000fe60008001818 */
[----:B------:R-:W-:Y:S02]  /*29a0*/  WARPGROUP.DEPBAR.LE gsb0, 0x0 ;  /* 0x00008000000079c5 */ /* 0x000fe40000010000 */
[----:B------:R-:W-:Y:S05]  /*29b0*/  @!P3 BRA `(.L_x_26) ;  /* 0x000000000004b947 */ /* 0x000fea0003800000 */
[----:B------:R-:W-:Y:S01]  /*29c0*/  BPT.TRAP 0x1 ;  /* 0x000000040000795c */ /* 0x000fe20000300000 */
.L_x_26:
[----:B-1----:R-:W-:Y:S01]  /*29d0*/  FMNMX R4, R24, R11, !PT ;  /* 0x0000000b18047209 */ /* 0x002fe20007800000 */
[----:B------:R-:W-:-:S03]  /*29e0*/  ULEA UR6, UR15, UR38, 0x3 ;  /* 0x000000260f067291 */ /* 0x000fc6000f8e183f */
[----:B------:R-:W-:-:S04]  /*29f0*/  FMNMX R3, R25, R4, !PT ;  /* 0x0000000419037209 */ /* 0x000fc80007800000 */
        /* <DEDUP_REMOVED lines=13> */
[----:B------:R-:W-:-:S05]  /*2ad0*/  FMNMX R3, R53, R4, !PT ;  /* 0x0000000435037209 */ /* 0x000fca0007800000 */
[----:B------:R-:W1:Y:S02]  /*2ae0*/  SHFL.BFLY PT, R4, R3, 0x1, 0x1f ;  /* 0x0c201f0003047f89 */ /* 0x000e6400000e0000 */
[----:B-1----:R-:W-:Y:S02]  /*2af0*/  FMNMX R8, R3, R4, !PT ;  /* 0x0000000403087209 */ /* 0x002fe40007800000 */
[----:B------:R-:W-:-:S03]  /*2b00*/  FMNMX R4, R26, R13, !PT ;  /* 0x0000000d1a047209 */ /* 0x000fc60007800000 */
[----:B------:R-:W1:Y:S01]  /*2b10*/  SHFL.BFLY PT, R9, R8, 0x2, 0x1f ;  /* 0x0c401f0008097f89 */ /* 0x000e6200000e0000 */
[----:B------:R-:W-:-:S04]  /*2b20*/  FMNMX R15, R27, R4, !PT ;  /* 0x000000041b0f7209 */ /* 0x000fc80007800000 */
[----:B------:R-:W-:-:S04]  /*2b30*/  FMNMX R4, R30, R15, !PT ;  /* 0x0000000f1e047209 */ /* 0x000fc80007800000 */
[----:B------:R-:W-:-:S04]  /*2b40*/  FMNMX R15, R31, R4, !PT ;  /* 0x000000041f0f7209 */ /* 0x000fc80007800000 */
[----:B------:R-:W-:Y:S02]  /*2b50*/  FMNMX R12, R34, R15, !PT ;  /* 0x0000000f220c7209 */ /* 0x000fe40007800000 */
[----:B-1----:R-:W-:Y:S02]  /*2b60*/  FMNMX R4, R8, R9, !PT ;  /* 0x0000000908047209 */ /* 0x002fe40007800000 */
[----:B------:R-:W-:Y:S02]  /*2b70*/  FMNMX R9, R35, R12, !PT ;  /* 0x0000000c23097209 */ /* 0x000fe40007800000 */
[----:B------:R-:W-:Y:S02]  /*2b80*/  FSETP.NEU.AND P2, PT, R4, -INF , PT ;  /* 0xff8000000400780b */ /* 0x000fe40003f4d000 */
[----:B------:R-:W-:Y:S02]  /*2b90*/  FMNMX R14, R38, R9, !PT ;  /* 0x00000009260e7209 */ /* 0x000fe40007800000 */
[----:B------:R-:W-:-:S02]  /*2ba0*/  FSEL R12, R4, RZ, P2 ;  /* 0x000000ff040c7208 */ /* 0x000fc40001000000 */
[----:B------:R-:W-:-:S03]  /*2bb0*/  FMNMX R9, R39, R14, !PT ;  /* 0x0000000e27097209 */ /* 0x000fc60007800000 */
[----:B------:R-:W-:Y:S01]  /*2bc0*/  FMUL R3, R12, UR17 ;  /* 0x000000110c037c20 */ /* 0x000fe20008400000 */
[----:B------:R-:W-:Y:S01]  /*2bd0*/  FMNMX R8, R42, R9, !PT ;  /* 0x000000092a087209 */ /* 0x000fe20007800000 */
[----:B------:R-:W-:Y:S02]  /*2be0*/  FADD R12, -R12, R11 ;  /* 0x0000000b0c0c7221 */ /* 0x000fe40000000100 */
[--C-:B------:R-:W-:Y:S01]  /*2bf0*/  FFMA R24, R24, UR17, -R3.reuse ;  /* 0x0000001118187c23 */ /* 0x100fe20008000803 */
[--C-:B------:R-:W-:Y:S01]  /*2c00*/  FFMA R25, R25, UR17, -R3.reuse ;  /* 0x0000001119197c23 */ /* 0x100fe20008000803 */
[----:B------:R-:W-:Y:S01]  /*2c10*/  FMNMX R9, R43, R8, !PT ;  /* 0x000000082b097209 */ /* 0x000fe20007800000 */
[--C-:B------:R-:W-:Y:S01]  /*2c20*/  FFMA R28, R28, UR17, -R3.reuse ;  /* 0x000000111c1c7c23 */ /* 0x100fe20008000803 */
[--C-:B------:R-:W-:Y:S01]  /*2c30*/  FFMA R29, R29, UR17, -R3.reuse ;  /* 0x000000111d1d7c23 */ /* 0x100fe20008000803 */
[----:B------:R-:W-:Y:S01]  /*2c40*/  FSETP.GEU.AND P5, PT, R24, -126, PT ;  /* 0xc2fc00001800780b */ /* 0x000fe20003fae000 */
        /* <DEDUP_REMOVED lines=12> */
[----:B------:R-:W-:Y:S01]  /*2d10*/  @!P5 FMUL R24, R24, 0.5 ;  /* 0x3f0000001818d820 */ /* 0x000fe20000400000 */
[----:B------:R-:W-:Y:S01]  /*2d20*/  FSETP.GEU.AND P6, PT, R32, -126, PT ;  /* 0xc2fc00002000780b */ /* 0x000fe20003fce000 */
[----:B------:R-:W-:Y:S01]  /*2d30*/  @!P3 FMUL R25, R25, 0.5 ;  /* 0x3f0000001919b820 */ /* 0x000fe20000400000 */
[----:B------:R-:W-:Y:S01]  /*2d40*/  FMNMX R9, R51, R8, !PT ;  /* 0x0000000833097209 */ /* 0x000fe20007800000 */
[--C-:B------:R-:W-:Y:S01]  /*2d50*/  FFMA R44, R44, UR17, -R3.reuse ;  /* 0x000000112c2c7c23 */ /* 0x100fe20008000803 */
[--C-:B------:R-:W-:Y:S01]  /*2d60*/  FFMA R45, R45, UR17, -R3.reuse ;  /* 0x000000112d2d7c23 */ /* 0x100fe20008000803 */
[----:B------:R-:W1:Y:S01]  /*2d70*/  MUFU.EX2 R24, R24 ;  /* 0x0000001800187308 */ /* 0x000e620000000800 */
[----:B------:R-:W-:Y:S01]  /*2d80*/  FMNMX R8, R54, R9, !PT ;  /* 0x0000000936087209 */ /* 0x000fe20007800000 */
[----:B------:R-:W-:Y:S01]  /*2d90*/  @!P2 FMUL R28, R28, 0.5 ;  /* 0x3f0000001c1ca820 */ /* 0x000fe20000400000 */
[--C-:B------:R-:W-:Y:S01]  /*2da0*/  FFMA R48, R48, UR17, -R3.reuse ;  /* 0x0000001130307c23 */ /* 0x100fe20008000803 */
[----:B------:R-:W-:Y:S01]  /*2db0*/  @!P4 FMUL R29, R29, 0.5 ;  /* 0x3f0000001d1dc820 */ /* 0x000fe20000400000 */
[----:B------:R-:W-:Y:S01]  /*2dc0*/  FMNMX R8, R55, R8, !PT ;  /* 0x0000000837087209 */ /* 0x000fe20007800000 */
[--C-:B------:R-:W-:Y:S01]  /*2dd0*/  FFMA R49, R49, UR17, -R3.reuse ;  /* 0x0000001131317c23 */ /* 0x100fe20008000803 */
[--C-:B------:R-:W-:Y:S01]  /*2de0*/  FFMA R53, R53, UR17, -R3.reuse ;  /* 0x0000001135357c23 */ /* 0x100fe20008000803 */
[----:B------:R-:W2:Y:S01]  /*2df0*/  MUFU.EX2 R25, R25 ;  /* 0x0000001900197308 */ /* 0x000ea20000000800 */
[----:B------:R-:W-:Y:S01]  /*2e00*/  @!P6 FMUL R32, R32, 0.5 ;  /* 0x3f0000002020e820 */ /* 0x000fe20000400000 */
[----:B------:R-:W3:Y:S01]  /*2e10*/  SHFL.BFLY PT, R9, R8, 0x1, 0x1f ;  /* 0x0c201f0008097f89 */ /* 0x000ee200000e0000 */
[----:B------:R-:W-:Y:S01]  /*2e20*/  FFMA R52, R52, UR17, -R3 ;  /* 0x0000001134347c23 */ /* 0x000fe20008000803 */
[----:B------:R-:W-:-:S04]  /*2e30*/  FMUL R12, R12, UR17 ;  /* 0x000000110c0c7c20 */ /* 0x000fc80008400000 */
[----:B------:R-:W4:Y:S01]  /*2e40*/  MUFU.EX2 R28, R28 ;  /* 0x0000001c001c7308 */ /* 0x000f220000000800 */
[----:B-1----:R-:W-:Y:S01]  /*2e50*/  @!P5 FMUL R24, R24, R24 ;  /* 0x000000181818d220 */ /* 0x002fe20000400000 */
[----:B------:R-:W-:-:S06]  /*2e60*/  FSETP.GEU.AND P5, PT, R33, -126, PT ;  /* 0xc2fc00002100780b */ /* 0x000fcc0003fae000 */
[----:B------:R-:W1:Y:S01]  /*2e70*/  MUFU.EX2 R29, R29 ;  /* 0x0000001d001d7308 */ /* 0x000e620000000800 */
[----:B--2---:R-:W-:Y:S01]  /*2e80*/  @!P3 FMUL R25, R25, R25 ;  /* 0x000000191919b220 */ /* 0x004fe20000400000 */
[----:B------:R-:W-:-:S05]  /*2e90*/  FSETP.GEU.AND P3, PT, R36, -126, PT ;  /* 0xc2fc00002400780b */ /* 0x000fca0003f6e000 */
[----:B------:R-:W-:Y:S01]  /*2ea0*/  @!P5 FMUL R33, R33, 0.5 ;  /* 0x3f0000002121d820 */ /* 0x000fe20000400000 */
[----:B------:R-:W2:Y:S01]  /*2eb0*/  MUFU.EX2 R32, R32 ;  /* 0x0000002000207308 */ /* 0x000ea20000000800 */
[----:B----4-:R-:W-:Y:S01]  /*2ec0*/  @!P2 FMUL R28, R28, R28 ;  /* 0x0000001c1c1ca220 */ /* 0x010fe20000400000 */
[----:B------:R-:W-:Y:S02]  /*2ed0*/  FSETP.GEU.AND P2, PT, R37, -126, PT ;  /* 0xc2fc00002500780b */ /* 0x000fe40003f4e000 */
[----:B---3--:R-:W-:-:S03]  /*2ee0*/  FMNMX R8, R8, R9, !PT ;  /* 0x0000000908087209 */ /* 0x008fc60007800000 */
[----:B------:R-:W-:Y:S01]  /*2ef0*/  @!P3 FMUL R36, R36, 0.5 ;  /* 0x3f0000002424b820 */ /* 0x000fe20000400000 */
[----:B------:R-:W3:Y:S01]  /*2f00*/  MUFU.EX2 R33, R33 ;  /* 0x0000002100217308 */ /* 0x000ee20000000800 */
[----:B-1----:R-:W-:Y:S01]  /*2f10*/  @!P4 FMUL R29, R29, R29 ;  /* 0x0000001d1d1dc220 */ /* 0x002fe20000400000 */
[----:B------:R-:W-:Y:S01]  /*2f20*/  FSETP.GEU.AND P4, PT, R40, -126, PT ;  /* 0xc2fc00002800780b */ /* 0x000fe20003f8e000 */
[----:B------:R-:W1:Y:S04]  /*2f30*/  SHFL.BFLY PT, R17, R8, 0x2, 0x1f ;  /* 0x0c401f0008117f89 */ /* 0x000e6800000e0000 */
[----:B------:R-:W-:Y:S01]  /*2f40*/  @!P2 FMUL R37, R37, 0.5 ;  /* 0x3f0000002525a820 */ /* 0x000fe20000400000 */
[----:B------:R-:W4:Y:S01]  /*2f50*/  MUFU.EX2 R36, R36 ;  /* 0x0000002400247308 */ /* 0x000f220000000800 */
[----:B--2---:R-:W-:Y:S01]  /*2f60*/  @!P6 FMUL R32, R32, R32 ;  /* 0x000000202020e220 */ /* 0x004fe20000400000 */
[----:B------:R-:W-:-:S05]  /*2f70*/  FSETP.GEU.AND P6, PT, R41, -126, PT ;  /* 0xc2fc00002900780b */ /* 0x000fca0003fce000 */
[----:B------:R-:W-:Y:S01]  /*2f80*/  @!P4 FMUL R40, R40, 0.5 ;  /* 0x3f0000002828c820 */ /* 0x000fe20000400000 */
[----:B------:R-:W2:Y:S01]  /*2f90*/  MUFU.EX2 R37, R37 ;  /* 0x0000002500257308 */ /* 0x000ea20000000800 */
[----:B---3--:R-:W-:Y:S01]  /*2fa0*/  @!P5 FMUL R33, R33, R33 ;  /* 0x000000212121d220 */ /* 0x008fe20000400000 */
[----:B------:R-:W-:-:S05]  /*2fb0*/  FSETP.GEU.AND P5, PT, R44, -126, PT ;  /* 0xc2fc00002c00780b */ /* 0x000fca0003fae000 */
[----:B------:R-:W-:Y:S01]  /*2fc0*/  @!P6 FMUL R41, R41, 0.5 ;  /* 0x3f0000002929e820 */ /* 0x000fe20000400000 */
[----:B------:R-:W3:Y:S01]  /*2fd0*/  MUFU.EX2 R9, R40 ;  /* 0x0000002800097308 */ /* 0x000ee20000000800 */
[----:B----4-:R-:W-:Y:S01]  /*2fe0*/  @!P3 FMUL R36, R36, R36 ;  /* 0x000000242424b220 */ /* 0x010fe20000400000 */
[----:B------:R-:W-:Y:S02]  /*2ff0*/  FSETP.GEU.AND P3, PT, R45, -126, PT ;  /* 0xc2fc00002d00780b */ /* 0x000fe40003f6e000 */
[----:B-1----:R-:W-:-:S03]  /*3000*/  FMNMX R8, R8, R17, !PT ;  /* 0x0000001108087209 */ /* 0x002fc60007800000 */
[----:B------:R-:W-:Y:S01]  /*3010*/  @!P5 FMUL R44, R44, 0.5 ;  /* 0x3f0000002c2cd820 */ /* 0x000fe20000400000 */
[----:B------:R-:W1:Y:S01]  /*3020*/  MUFU.EX2 R14, R41 ;  /* 0x00000029000e7308 */ /* 0x000e620000000800 */
        /* <DEDUP_REMOVED lines=8> */
[----:B-1----:R-:W-:Y:S01]  /*30b0*/  @!P6 FMUL R14, R14, R14 ;  /* 0x0000000e0e0ee220 */ /* 0x002fe20000400000 */
[----:B------:R-:W-:-:S03]  /*30c0*/  FSETP.NEU.AND P6, PT, R8, -INF , PT ;  /* 0xff8000000800780b */ /* 0x000fc60003fcd000 */
[----:B------:R-:W-:Y:S01]  /*30d0*/  FADD R11, R25, R14 ;  /* 0x0000000e190b7221 */ /* 0x000fe20000000000 */
[----:B------:R-:W-:Y:S01]  /*30e0*/  FSEL R22, R8, RZ, P6 ;  /* 0x000000ff08167208 */ /* 0x000fe20003000000 */
[----:B------:R-:W-:Y:S01]  /*30f0*/  @!P4 FMUL R49, R49, 0.5 ;  /* 0x3f0000003131c820 */ /* 0x000fe20000400000 */
[----:B------:R-:W1:Y:S01]  /*3100*/  MUFU.EX2 R17, R48 ;  /* 0x0000003000117308 */ /* 0x000e620000000800 */
[----:B--2---:R-:W-:Y:S01]  /*3110*/  @!P5 FMUL R15, R15, R15 ;  /* 0x0000000f0f0fd220 */ /* 0x004fe20000400000 */
[----:B------:R-:W-:Y:S01]  /*3120*/  FSETP.GEU.AND P5, PT, R53, -126, PT ;  /* 0xc2fc00003500780b */ /* 0x000fe20003fae000 */
[----:B------:R-:W-:Y:S01]  /*3130*/  FMUL R19, R22, UR17 ;  /* 0x0000001116137c20 */ /* 0x000fe20008400000 */
[----:B------:R-:W-:Y:S01]  /*3140*/  FSETP.GEU.AND P6, PT, R52, -126, PT ;  /* 0xc2fc00003400780b */ /* 0x000fe20003fce000 */
[----:B------:R-:W-:Y:S01]  /*3150*/  FADD R22, -R22, R13 ;  /* 0x0000000d16167221 */ /* 0x000fe20000000100 */
[----:B------:R-:W-:Y:S01]  /*3160*/  FADD R13, R24, R9 ;  /* 0x00000009180d7221 */ /* 0x000fe20000000000 */
[--C-:B------:R-:W-:Y:S01]  /*3170*/  FFMA R26, R26, UR17, -R19.reuse ;  /* 0x000000111a1a7c23 */ /* 0x100fe20008000813 */
[----:B------:R-:W2:Y:S01]  /*3180*/  MUFU.EX2 R18, R49 ;  /* 0x0000003100127308 */ /* 0x000ea20000000800 */
[----:B---3--:R-:W-:Y:S01]  /*3190*/  @!P3 FMUL R16, R16, R16 ;  /* 0x000000101010b220 */ /* 0x008fe20000400000 */
[--C-:B------:R-:W-:Y:S01]  /*31a0*/  FFMA R21, R27, UR17, -R19.reuse ;  /* 0x000000111b157c23 */ /* 0x100fe20008000813 */
[--C-:B------:R-:W-:Y:S01]  /*31b0*/  FFMA R30, R30, UR17, -R19.reuse ;  /* 0x000000111e1e7c23 */ /* 0x100fe20008000813 */
[----:B------:R-:W-:Y:S01]  /*31c0*/  FSETP.GEU.AND P3, PT, R26, -126, PT ;  /* 0xc2fc00001a00780b */ /* 0x000fe20003f6e000 */
[--C-:B------:R-:W-:Y:S01]  /*31d0*/  FFMA R41, R34, UR17, -R19.reuse ;  /* 0x0000001122297c23 */ /* 0x100fe20008000813 */
[--C-:B------:R-:W-:Y:S01]  /*31e0*/  FFMA R23, R31, UR17, -R19.reuse ;  /* 0x000000111f177c23 */ /* 0x100fe20008000813 */
[----:B------:R-:W-:Y:S01]  /*31f0*/  @!P5 FMUL R53, R53, 0.5 ;  /* 0x3f0000003535d820 */ /* 0x000fe20000400000 */
[--C-:B------:R-:W-:Y:S01]  /*3200*/  FFMA R35, R35, UR17, -R19.reuse ;  /* 0x0000001123237c23 */ /* 0x100fe20008000813 */
[----:B------:R-:W-:Y:S01]  /*3210*/  @!P6 FMUL R52, R52, 0.5 ;  /* 0x3f0000003434e820 */ /* 0x000fe20000400000 */
[----:B-1----:R-:W-:Y:S01]  /*3220*/  @!P2 FMUL R17, R17, R17 ;  /* 0x000000111111a220 */ /* 0x002fe20000400000 */
[----:B------:R-:W1:Y:S01]  /*3230*/  MUFU.EX2 R20, R53 ;  /* 0x0000003500147308 */ /* 0x000e620000000800 */
[----:B------:R-:W-:Y:S01]  /*3240*/  FSETP.GEU.AND P2, PT, R21, -126, PT ;  /* 0xc2fc00001500780b */ /* 0x000fe20003f4e000 */
[--C-:B------:R-:W-:Y:S01]  /*3250*/  FFMA R43, R43, UR17, -R19.reuse ;  /* 0x000000112b2b7c23 */ /* 0x100fe20008000813 */
[--C-:B------:R-:W-:Y:S01]  /*3260*/  FFMA R46, R46, UR17, -R19.reuse ;  /* 0x000000112e2e7c23 */ /* 0x100fe20008000813 */
[--C-:B------:R-:W-:Y:S01]  /*3270*/  FFMA R47, R47, UR17, -R19.reuse ;  /* 0x000000112f2f7c23 */ /* 0x100fe20008000813 */
[--C-:B------:R-:W-:Y:S01]  /*3280*/  FFMA R50, R50, UR17, -R19.reuse ;  /* 0x0000001132327c23 */ /* 0x100fe20008000813 */
[----:B------:R-:W-:Y:S01]  /*3290*/  @!P3 FMUL R26, R26, 0.5 ;  /* 0x3f0000001a1ab820 */ /* 0x000fe20000400000 */
[----:B--2---:R-:W-:Y:S01]  /*32a0*/  @!P4 FMUL R18, R18, R18 ;  /* 0x000000121212c220 */ /* 0x004fe20000400000 */
[----:B------:R-:W-:Y:S01]  /*32b0*/  FSETP.GEU.AND P4, PT, R30, -126, PT ;  /* 0xc2fc00001e00780b */ /* 0x000fe20003f8e000 */
[----:B------:R-:W2:Y:S01]  /*32c0*/  MUFU.EX2 R3, R52 ;  /* 0x0000003400037308 */ /* 0x000ea20000000800 */
[--C-:B------:R-:W-:Y:S01]  /*32d0*/  FFMA R51, R51, UR17, -R19.reuse ;  /* 0x0000001133337c23 */ /* 0x100fe20008000813 */
[----:B------:R-:W-:Y:S01]  /*32e0*/  FFMA R54, R54, UR17, -R19 ;  /* 0x0000001136367c23 */ /* 0x000fe20008000813 */
[----:B------:R-:W-:-:S02]  /*32f0*/  F2FP.BF16.F32.PACK_AB R24, R25, R24 ;  /* 0x000000181918723e */ /* 0x000fc400000010ff */
[----:B------:R-:W-:-:S03]  /*3300*/  @!P2 FMUL R21, R21, 0.5 ;  /* 0x3f0000001515a820 */ /* 0x000fc60000400000 */
[----:B------:R3:W4:Y:S01]  /*3310*/  MUFU.EX2 R27, R26 ;  /* 0x0000001a001b7308 */ /* 0x0007220000000800 */
[----:B-1----:R-:W-:Y:S01]  /*3320*/  @!P5 FMUL R20, R20, R20 ;  /* 0x000000141414d220 */ /* 0x002fe20000400000 */
[----:B------:R-:W-:Y:S02]  /*3330*/  FSETP.GEU.AND P5, PT, R41, -126, PT ;  /* 0xc2fc00002900780b */ /* 0x000fe40003fae000 */
[----:B------:R-:W-:-:S04]  /*3340*/  @!P4 FMUL R30, R30, 0.5 ;  /* 0x3f0000001e1ec820 */ /* 0x000fc80000400000 */
[----:B------:R1:W5:Y:S01]  /*3350*/  MUFU.EX2 R40, R21 ;  /* 0x0000001500287308 */ /* 0x0003620000000800 */
[----:B--2---:R-:W-:Y:S01]  /*3360*/  @!P6 FMUL R3, R3, R3 ;  /* 0x000000030303e220 */ /* 0x004fe20000400000 */
[----:B------:R-:W-:Y:S01]  /*3370*/  FSETP.GEU.AND P6, PT, R23, -126, PT ;  /* 0xc2fc00001700780b */ /* 0x000fe20003fce000 */
[----:B---3--:R-:W-:-:S04]  /*3380*/  FFMA R26, R39, UR17, -R19 ;  /* 0x00000011271a7c23 */ /* 0x008fc80008000813 */
[----:B------:R-:W-:Y:S01]  /*3390*/  @!P5 FMUL R41, R41, 0.5 ;  /* 0x3f0000002929d820 */ /* 0x000fe20000400000 */
[----:B------:R2:W3:Y:S01]  /*33a0*/  MUFU.EX2 R31, R30 ;  /* 0x0000001e001f7308 */ /* 0x0004e20000000800 */
[----:B----4-:R-:W-:Y:S01]  /*33b0*/  @!P3 FMUL R27, R27, R27 ;  /* 0x0000001b1b1bb220 */ /* 0x010fe20000400000 */
[----:B------:R-:W-:Y:S01]  /*33c0*/  FSETP.GEU.AND P3, PT, R35, -126, PT ;  /* 0xc2fc00002300780b */ /* 0x000fe20003f6e000 */
[----:B-1----:R-:W-:-:S04]  /*33d0*/  FFMA R21, R38, UR17, -R19 ;  /* 0x0000001126157c23 */ /* 0x002fc80008000813 */
[----:B------:R-:W-:Y:S01]  /*33e0*/  @!P6 FMUL R23, R23, 0.5 ;  /* 0x3f0000001717e820 */ /* 0x000fe20000400000 */
[----:B------:R-:W1:Y:S01]  /*33f0*/  MUFU.EX2 R41, R41 ;  /* 0x0000002900297308 */ /* 0x000e620000000800 */
[----:B-----5:R-:W-:Y:S01]  /*3400*/  @!P2 FMUL R40, R40, R40 ;  /* 0x000000282828a220 */ /* 0x020fe20000400000 */
[----:B------:R-:W-:Y:S01]  /*3410*/  FSETP.GEU.AND P2, PT, R21, -126, PT ;  /* 0xc2fc00001500780b */ /* 0x000fe20003f4e000 */
[----:B--2---:R-:W-:-:S03]  /*3420*/  FADD R30, R37, R20 ;  /* 0x00000014251e7221 */ /* 0x004fc60000000000 */
[----:B------:R-:W-:Y:S01]  /*3430*/  F2FP.BF16.F32.PACK_AB R25, R40, R27 ;  /* 0x0000001b2819723e */ /* 0x000fe200000010ff */
[----:B------:R-:W-:Y:S01]  /*3440*/  @!P3 FMUL R35, R35, 0.5 ;  /* 0x3f0000002323b820 */ /* 0x000fe20000400000 */
[----:B------:R2:W4:Y:S01]  /*3450*/  MUFU.EX2 R34, R23 ;  /* 0x0000001700227308 */ /* 0x0005220000000800 */
[----:B---3--:R-:W-:Y:S01]  /*3460*/  @!P4 FMUL R31, R31, R31 ;  /* 0x0000001f1f1fc220 */ /* 0x008fe20000400000 */
[----:B------:R-:W-:-:S05]  /*3470*/  FSETP.GEU.AND P4, PT, R26, -126, PT ;  /* 0xc2fc00001a00780b */ /* 0x000fca0003f8e000 */
[----:B------:R-:W-:Y:S01]  /*3480*/  @!P2 FMUL R21, R21, 0.5 ;  /* 0x3f0000001515a820 */ /* 0x000fe20000400000 */
[----:B------:R-:W3:Y:S01]  /*3490*/  MUFU.EX2 R38, R35 ;  /* 0x0000002300267308 */ /* 0x000ee20000000800 */
[--C-:B--2---:R-:W-:Y:S01]  /*34a0*/  FFMA R23, R42, UR17, -R19.reuse ;  /* 0x000000112a177c23 */ /* 0x104fe20008000813 */
[----:B-1----:R-:W-:Y:S01]  /*34b0*/  @!P5 FMUL R41, R41, R41 ;  /* 0x000000292929d220 */ /* 0x002fe20000400000 */
[----:B------:R-:W-:Y:S01]  /*34c0*/  FSETP.GEU.AND P5, PT, R43, -126, PT ;  /* 0xc2fc00002b00780b */ /* 0x000fe20003fae000 */
[----:B------:R-:W-:-:S03]  /*34d0*/  FFMA R19, R55, UR17, -R19 ;  /* 0x0000001137137c23 */ /* 0x000fc60008000813 */
[----:B------:R-:W-:Y:S01]  /*34e0*/  @!P4 FMUL R26, R26, 0.5 ;  /* 0x3f0000001a1ac820 */ /* 0x000fe20000400000 */
[----:B------:R1:W2:Y:S01]  /*34f0*/  MUFU.EX2 R39, R21 ;  /* 0x0000001500277308 */ /* 0x0002a20000000800 */
[----:B----4-:R-:W-:Y:S01]  /*3500*/  @!P6 FMUL R34, R34, R34 ;  /* 0x000000222222e220 */ /* 0x010fe20000400000 */
[----:B------:R-:W-:-:S06]  /*3510*/  FSETP.GEU.AND P6, PT, R23, -126, PT ;  /* 0xc2fc00001700780b */ /* 0x000fcc0003fce000 */
[----:B------:R4:W5:Y:S01]  /*3520*/  MUFU.EX2 R42, R26 ;  /* 0x0000001a002a7308 */ /* 0x0009620000000800 */
[----:B---3--:R-:W-:Y:S01]  /*3530*/  @!P3 FMUL R38, R38, R38 ;  /* 0x000000262626b220 */ /* 0x008fe20000400000 */
[----:B------:R-:W-:Y:S01]  /*3540*/  FSETP.GEU.AND P3, PT, R46, -126, PT ;  /* 0xc2fc00002e00780b */ /* 0x000fe20003f6e000 */
[----:B------:R-:W-:Y:S01]  /*3550*/  @!P5 FMUL R43, R43, 0.5 ;  /* 0x3f0000002b2bd820 */ /* 0x000fe20000400000 */
[----:B-1----:R-:W-:-:S03]  /*3560*/  FADD R21, R29, R16 ;  /* 0x000000101d157221 */ /* 0x002fc60000000000 */
[----:B------:R-:W-:Y:S01]  /*3570*/  @!P6 FMUL R23, R23, 0.5 ;  /* 0x3f0000001717e820 */ /* 0x000fe20000400000 */
[----:B------:R-:W-:Y:S01]  /*3580*/  FADD R30, R21, R30 ;  /* 0x0000001e151e7221 */ /* 0x000fe20000000000 */
[----:B--2---:R-:W-:Y:S01]  /*3590*/  @!P2 FMUL R39, R39, R39 ;  /* 0x000000272727a220 */ /* 0x004fe20000400000 */
[----:B------:R-:W-:Y:S01]  /*35a0*/  FSETP.GEU.AND P2, PT, R47, -126, PT ;  /* 0xc2fc00002f00780b */ /* 0x000fe20003f4e000 */
[----:B------:R-:W1:Y:S01]  /*35b0*/  MUFU.EX2 R44, R23 ;  /* 0x00000017002c7308 */ /* 0x000e620000000800 */
[----:B----4-:R-:W-:-:S03]  /*35c0*/  FADD R26, R36, R3 ;  /* 0x00000003241a7221 */ /* 0x010fc60000000000 */
[----:B------:R-:W-:Y:S01]  /*35d0*/  @!P3 FMUL R46, R46, 0.5 ;  /* 0x3f0000002e2eb820 */ /* 0x000fe20000400000 */
[----:B-----5:R-:W-:Y:S01]  /*35e0*/  @!P4 FMUL R42, R42, R42 ;  /* 0x0000002a2a2ac220 */ /* 0x020fe20000400000 */
[----:B------:R-:W-:Y:S02]  /*35f0*/  FSETP.GEU.AND P4, PT, R50, -126, PT ;  /* 0xc2fc00003200780b */ /* 0x000fe40003f8e000 */
[----:B------:R-:W2:Y:S04]  /*3600*/  MUFU.EX2 R43, R43 ;  /* 0x0000002b002b7308 */ /* 0x000ea80000000800 */
[----:B------:R-:W-:-:S04]  /*3610*/  @!P2 FMUL R47, R47, 0.5 ;  /* 0x3f0000002f2fa820 */ /* 0x000fc80000400000 */
[----:B------:R-:W3:Y:S01]  /*3620*/  MUFU.EX2 R46, R46 ;  /* 0x0000002e002e7308 */ /* 0x000ee20000000800 */
[----:B-1----:R-:W-:Y:S01]  /*3630*/  @!P6 FMUL R44, R44, R44 ;  /* 0x0000002c2c2ce220 */ /* 0x002fe20000400000 */
[----:B------:R-:W-:Y:S01]  /*3640*/  FSETP.GEU.AND P6, PT, R51, -126, PT ;  /* 0xc2fc00003300780b */ /* 0x000fe20003fce000 */
[----:B------:R-:W-:-:S05]  /*3650*/  @!P4 FMUL R50, R50, 0.5 ;  /* 0x3f0000003232c820 */ /* 0x000fca0000400000 */
[----:B------:R1:W4:Y:S01]  /*3660*/  MUFU.EX2 R35, R47 ;  /* 0x0000002f00237308 */ /* 0x0003220000000800 */
[----:B--2---:R-:W-:Y:S01]  /*3670*/  @!P5 FMUL R43, R43, R43 ;  /* 0x0000002b2b2bd220 */ /* 0x004fe20000400000 */
[----:B------:R-:W-:-:S03]  /*3680*/  FSETP.GEU.AND P5, PT, R54, -126, PT ;  /* 0xc2fc00003600780b */ /* 0x000fc60003fae000 */
[----:B------:R-:W-:Y:S02]  /*3690*/  FADD R21, R40, R43 ;  /* 0x0000002b28157221 */ /* 0x000fe40000000000 */
[----:B------:R-:W-:Y:S01]  /*36a0*/  @!P6 FMUL R51, R51, 0.5 ;  /* 0x3f0000003333e820 */ /* 0x000fe20000400000 */
[----:B------:R-:W2:Y:S01]  /*36b0*/  MUFU.EX2 R50, R50 ;  /* 0x0000003200327308 */ /* 0x000ea20000000800 */
[----:B---3--:R-:W-:Y:S01]  /*36c0*/  @!P3 FMUL R46, R46, R46 ;  /* 0x0000002e2e2eb220 */ /* 0x008fe20000400000 */
[----:B------:R-:W-:Y:S01]  /*36d0*/  FSETP.GEU.AND P3, PT, R19, -126, PT ;  /* 0xc2fc00001300780b */ /* 0x000fe20003f6e000 */
[----:B-1----:R-:W-:Y:S01]  /*36e0*/  FMUL R47, R22, UR17 ;  /* 0x00000011162f7c20 */ /* 0x002fe20008400000 */
[----:B------:R-:W-:-:S03]  /*36f0*/  FADD R22, R33, R18 ;  /* 0x0000001221167221 */ /* 0x000fc60000000000 */
[----:B------:R-:W-:Y:S01]  /*3700*/  @!P5 FMUL R54, R54, 0.5 ;  /* 0x3f0000003636d820 */ /* 0x000fe20000400000 */
[----:B------:R-:W1:Y:S01]  /*3710*/  MUFU.EX2 R51, R51 ;  /* 0x0000003300337308 */ /* 0x000e620000000800 */
[----:B----4-:R-:W-:Y:S01]  /*3720*/  @!P2 FMUL R35, R35, R35 ;  /* 0x000000232323a220 */ /* 0x010fe20000400000 */
[----:B------:R-:W-:Y:S01]  /*3730*/  FSETP.GEU.AND P2, PT, R12, -126, PT ;  /* 0xc2fc00000c00780b */ /* 0x000fe20003f4e000 */
[----:B------:R-:W-:Y:S01]  /*3740*/  FADD R23, R11, R22 ;  /* 0x000000160b177221 */ /* 0x000fe20000000000 */
[----:B------:R-:W-:Y:S01]  /*3750*/  FADD R22, R32, R17 ;  /* 0x0000001120167221 */ /* 0x000fe20000000000 */
[----:B------:R-:W-:Y:S01]  /*3760*/  FADD R48, R34, R35 ;  /* 0x0000002322307221 */ /* 0x000fe20000000000 */
[----:B------:R-:W-:Y:S01]  /*3770*/  F2FP.BF16.F32.PACK_AB R35, R35, R46 ;  /* 0x0000002e2323723e */ /* 0x000fe200000010ff */
[----:B------:R-:W-:Y:S01]  /*3780*/  @!P3 FMUL R19, R19, 0.5 ;  /* 0x3f0000001313b820 */ /* 0x000fe20000400000 */
[----:B------:R-:W3:Y:S01]  /*3790*/  MUFU.EX2 R54, R54 ;  /* 0x0000003600367308 */ /* 0x000ee20000000800 */
[----:B--2---:R-:W-:Y:S01]  /*37a0*/  @!P4 FMUL R50, R50, R50 ;  /* 0x000000323232c220 */ /* 0x004fe20000400000 */
[----:B------:R-:W-:Y:S01]  /*37b0*/  FSETP.GEU.AND P4, PT, R47, -126, PT ;  /* 0xc2fc00002f00780b */ /* 0x000fe20003f8e000 */
[----:B------:R-:W-:Y:S01]  /*37c0*/  FADD R13, R13, R22 ;  /* 0x000000160d0d7221 */ /* 0x000fe20000000000 */
[----:B------:R-:W-:Y:S01]  /*37d0*/  FADD R22, R31, R46 ;  /* 0x0000002e1f167221 */ /* 0x000fe20000000000 */
[----:B------:R-:W-:Y:S01]  /*37e0*/  FADD R52, R41, R50 ;  /* 0x0000003229347221 */ /* 0x000fe20000000000 */
[----:B------:R-:W-:Y:S01]  /*37f0*/  FADD R30, R23, R30 ;  /* 0x0000001e171e7221 */ /* 0x000fe20000000000 */
[----:B------:R-:W-:Y:S01]  /*3800*/  @!P2 FMUL R12, R12, 0.5 ;  /* 0x3f0000000c0ca820 */ /* 0x000fe20000400000 */
[----:B------:R2:W4:Y:S01]  /*3810*/  MUFU.EX2 R45, R19 ;  /* 0x00000013002d7308 */ /* 0x0005220000000800 */
[----:B-1----:R-:W-:-:S04]  /*3820*/  @!P6 FMUL R51, R51, R51 ;  /* 0x000000333333e220 */ /* 0x002fc80000400000 */
[----:B------:R-:W-:Y:S02]  /*3830*/  FADD R72, R38, R51 ;  /* 0x0000003326487221 */ /* 0x000fe40000000000 */
[----:B------:R-:W-:Y:S01]  /*3840*/  @!P4 FMUL R47, R47, 0.5 ;  /* 0x3f0000002f2fc820 */ /* 0x000fe20000400000 */
[----:B------:R-:W1:Y:S01]  /*3850*/  MUFU.EX2 R11, R12 ;  /* 0x0000000c000b7308 */ /* 0x000e620000000800 */
[----:B--2---:R-:W-:Y:S01]  /*3860*/  FADD R19, R28, R15 ;  /* 0x0000000f1c137221 */ /* 0x004fe20000000000 */
[----:B---3--:R-:W-:Y:S01]  /*3870*/  @!P5 FMUL R54, R54, R54 ;  /* 0x000000363636d220 */ /* 0x008fe20000400000 */
[----:B------:R-:W-:Y:S02]  /*3880*/  FADD R21, R21, R72 ;  /* 0x0000004815157221 */ /* 0x000fe40000000000 */
[----:B------:R-:W-:Y:S01]  /*3890*/  FADD R26, R19, R26 ;  /* 0x0000001a131a7221 */ /* 0x000fe20000000000 */
[----:B------:R-:W-:Y:S01]  /*38a0*/  FADD R19, R27, R44 ;  /* 0x0000002c1b137221 */ /* 0x000fe20000000000 */
[----:B------:R-:W-:Y:S01]  /*38b0*/  F2FP.BF16.F32.PACK_AB R27, R34, R31 ;  /* 0x0000001f221b723e */ /* 0x000fe200000010ff */
[----:B------:R2:W3:Y:S01]  /*38c0*/  MUFU.EX2 R12, R47 ;  /* 0x0000002f000c7308 */ /* 0x0004e20000000800 */
[----:B----4-:R-:W-:Y:S01]  /*38d0*/  @!P3 FMUL R45, R45, R45 ;  /* 0x0000002d2d2db220 */ /* 0x010fe20000400000 */
[----:B------:R-:W-:Y:S01]  /*38e0*/  FADD R19, R19, R52 ;  /* 0x0000003413137221 */ /* 0x000fe20000000000 */
[----:B------:R-:W-:Y:S01]  /*38f0*/  FADD R13, R13, R26 ;  /* 0x0000001a0d0d7221 */ /* 0x000fe20000000000 */
[----:B------:R-:W-:Y:S01]  /*3900*/  F2FP.BF16.F32.PACK_AB R26, R29, R28 ;  /* 0x0000001c1d1a723e */ /* 0x000fe200000010ff */
[----:B------:R-:W-:Y:S01]  /*3910*/  FADD R49, R42, R45 ;  /* 0x0000002d2a317221 */ /* 0x000fe20000000000 */
[----:B------:R-:W-:Y:S01]  /*3920*/  F2FP.BF16.F32.PACK_AB R28, R33, R32 ;  /* 0x00000020211c723e */ /* 0x000fe200000010ff */
[----:B------:R-:W-:Y:S01]  /*3930*/  FADD R30, R13, R30 ;  /* 0x0000001e0d1e7221 */ /* 0x000fe20000000000 */
[----:B------:R-:W-:Y:S01]  /*3940*/  SHF.L.U32 R13, R73, 0x1f, RZ ;  /* 0x0000001f490d7819 */ /* 0x000fe200000006ff */
[----:B--2---:R-:W-:Y:S01]  /*3950*/  FADD R47, R39, R54 ;  /* 0x00000036272f7221 */ /* 0x004fe20000000000 */
[----:B------:R-:W-:Y:S01]  /*3960*/  FADD R48, R48, R49 ;  /* 0x0000003130307221 */ /* 0x000fe20000000000 */
[----:B-1----:R-:W-:Y:S01]  /*3970*/  @!P2 FMUL R11, R11, R11 ;  /* 0x0000000b0b0ba220 */ /* 0x002fe20000400000 */
[----:B------:R1:W2:Y:S01]  /*3980*/  SYNCS.PHASECHK.TRANS64.TRYWAIT P2, [UR6+0x7000], R13 ;  /* 0x0070000dff0075a7 */ /* 0x0002a20008040146 */
[----:B------:R-:W-:Y:S01]  /*3990*/  FADD R22, R22, R47 ;  /* 0x0000002f16167221 */ /* 0x000fe20000000000 */
[----:B------:R-:W-:Y:S01]  /*39a0*/  FADD R48, R21, R48 ;  /* 0x0000003015307221 */ /* 0x000fe20000000000 */
[----:B------:R-:W-:Y:S01]  /*39b0*/  FFMA R6, R11, R6, R30 ;  /* 0x000000060b067223 */ /* 0x000fe2000000001e */
[----:B------:R-:W-:Y:S01]  /*39c0*/  F2FP.BF16.F32.PACK_AB R29, R38, R41 ;  /* 0x00000029261d723e */ /* 0x000fe200000010ff */
[----:B------:R-:W-:Y:S01]  /*39d0*/  FADD R19, R19, R22 ;  /* 0x0000001613137221 */ /* 0x000fe20000000000 */
[----:B---3--:R-:W-:Y:S01]  /*39e0*/  @!P4 FMUL R12, R12, R12 ;  /* 0x0000000c0c0cc220 */ /* 0x008fe20000400000 */
[----:B------:R-:W-:Y:S01]  /*39f0*/  F2FP.BF16.F32.PACK_AB R30, R37, R36 ;  /* 0x00000024251e723e */ /* 0x000fe200000010ff */
[-C--:B------:R-:W-:Y:S01]  /*3a00*/  FMUL R56, R56, R11.reuse ;  /* 0x0000000b38387220 */ /* 0x080fe20000400000 */
[----:B------:R-:W-:Y:S01]  /*3a10*/  FADD R19, R19, R48 ;  /* 0x0000003013137221 */ /* 0x000fe20000000000 */
[-C--:B------:R-:W-:Y:S01]  /*3a20*/  FMUL R57, R57, R11.reuse ;  /* 0x0000000b39397220 */ /* 0x080fe20000400000 */
[-C--:B------:R-:W-:Y:S01]  /*3a30*/  FMUL R60, R60, R11.reuse ;  /* 0x0000000b3c3c7220 */ /* 0x080fe20000400000 */
[----:B------:R-:W-:Y:S01]  /*3a40*/  FMUL R61, R61, R11 ;  /* 0x0000000b3d3d7220 */ /* 0x000fe20000400000 */
[----:B------:R-:W-:Y:S01]  /*3a50*/  FFMA R7, R12, R7, R19 ;  /* 0x000000070c077223 */ /* 0x000fe20000000013 */
[-C--:B------:R-:W-:Y:S01]  /*3a60*/  FMUL R64, R64, R11.reuse ;  /* 0x0000000b40407220 */ /* 0x080fe20000400000 */
[-C--:B------:R-:W-:Y:S01]  /*3a70*/  FMUL R65, R65, R11.reuse ;  /* 0x0000000b41417220 */ /* 0x080fe20000400000 */
[-C--:B------:R-:W-:Y:S01]  /*3a80*/  FMUL R68, R68, R11.reuse ;  /* 0x0000000b44447220 */ /* 0x080fe20000400000 */
[----:B------:R-:W-:Y:S01]  /*3a90*/  FMUL R69, R69, R11 ;  /* 0x0000000b45457220 */ /* 0x000fe20000400000 */
[-C--:B------:R-:W-:Y:S01]  /*3aa0*/  FMUL R58, R58, R12.reuse ;  /* 0x0000000c3a3a7220 */ /* 0x080fe20000400000 */
[-C--:B------:R-:W-:Y:S01]  /*3ab0*/  FMUL R59, R59, R12.reuse ;  /* 0x0000000c3b3b7220 */ /* 0x080fe20000400000 */
[-C--:B------:R-:W-:Y:S01]  /*3ac0*/  FMUL R62, R62, R12.reuse ;  /* 0x0000000c3e3e7220 */ /* 0x080fe20000400000 */
[-C--:B------:R-:W-:Y:S01]  /*3ad0*/  FMUL R63, R63, R12.reuse ;  /* 0x0000000c3f3f7220 */ /* 0x080fe20000400000 */
[-C--:B------:R-:W-:Y:S01]  /*3ae0*/  FMUL R66, R66, R12.reuse ;  /* 0x0000000c42427220 */ /* 0x080fe20000400000 */
[-C--:B------:R-:W-:Y:S01]  /*3af0*/  FMUL R67, R67, R12.reuse ;  /* 0x0000000c43437220 */ /* 0x080fe20000400000 */
[-C--:B------:R-:W-:Y:S01]  /*3b00*/  FMUL R70, R70, R12.reuse ;  /* 0x0000000c46467220 */ /* 0x080fe20000400000 */
[----:B------:R-:W-:Y:S01]  /*3b10*/  FMUL R71, R71, R12 ;  /* 0x0000000c47477220 */ /* 0x000fe20000400000 */
[----:B------:R-:W-:-:S02]  /*3b20*/  F2FP.BF16.F32.PACK_AB R31, R42, R39 ;  /* 0x000000272a1f723e */ /* 0x000fc400000010ff */
[----:B------:R-:W-:Y:S02]  /*3b30*/  F2FP.BF16.F32.PACK_AB R32, R14, R9 ;  /* 0x000000090e20723e */ /* 0x000fe400000010ff */
[----:B------:R-:W-:Y:S02]  /*3b40*/  F2FP.BF16.F32.PACK_AB R33, R43, R44 ;  /* 0x0000002c2b21723e */ /* 0x000fe400000010ff */
[----:B------:R-:W-:Y:S02]  /*3b50*/  F2FP.BF16.F32.PACK_AB R34, R16, R15 ;  /* 0x0000000f1022723e */ /* 0x000fe400000010ff */
[----:B------:R-:W-:Y:S02]  /*3b60*/  F2FP.BF16.F32.PACK_AB R36, R18, R17 ;  /* 0x000000111224723e */ /* 0x000fe400000010ff */
[----:B------:R-:W-:Y:S02]  /*3b70*/  F2FP.BF16.F32.PACK_AB R37, R51, R50 ;  /* 0x000000323325723e */ /* 0x000fe400000010ff */
[----:B------:R-:W-:Y:S01]  /*3b80*/  F2FP.BF16.F32.PACK_AB R38, R20, R3 ;  /* 0x000000031426723e */ /* 0x000fe200000010ff */
[----:B-1----:R-:W-:Y:S06]  /*3b90*/  @!P0 BRA `(.L_x_27) ;  /* 0x0000000000048947 */ /* 0x002fec0003800000 */
[----:B------:R-:W-:Y:S01]  /*3ba0*/  BPT.TRAP 0x1 ;  /* 0x000000040000795c */ /* 0x000fe20000300000 */
.L_x_27:
[----:B--2---:R-:W-:Y:S05]  /*3bb0*/  @P2 BRA `(.L_x_28) ;  /* 0x0000000000082947 */ /* 0x004fea0003800000 */
[----:B------:R-:W1:Y:S02]  /*3bc0*/  SYNCS.PHASECHK.TRANS64.TRYWAIT P2, [UR6+0x7000], R13 ;  /* 0x0070000dff0075a7 */ /* 0x000e640008040146 */
[----:B-1----:R-:W-:Y:S05]  /*3bd0*/  @!P2 BRA `(.L_x_29) ;  /* 0x000000400074a947 */ /* 0x002fea0003800000 */
.L_x_28:
[----:B------:R-:W-:Y:S01]  /*3be0*/  ULEA UR6, UR15, UR12, 0x8 ;  /* 0x0000000c0f067291 */ /* 0x000fe2000f8e403f */
[----:B------:R-:W-:Y:S01]  /*3bf0*/  WARPGROUP.ARRIVE ;  /* 0x00000000000079c5 */ /* 0x000fe20000000000 */
[----:B------:R-:W-:Y:S01]  /*3c00*/  UMOV UR7, 0x80000020 ;  /* 0x8000002000077882 */ /* 0x000fe20000000000 */
[----:B------:R-:W-:Y:S01]  /*3c10*/  UMOV UR11, 0x80000020 ;  /* 0x80000020000b7882 */ /* 0x000fe20000000000 */
[----:B------:R-:W-:Y:S01]  /*3c20*/  UIADD3 UR10, UR6, 0x40, URZ ;  /* 0x00000040060a7890 */ /* 0x000fe2000fffe03f */
[----:B------:R-:W-:-:S04]  /*3c30*/  F2FP.BF16.F32.PACK_AB R39, R45, R54 ;  /* 0x000000362d27723e */ /* 0x000fc800000010ff */
[----:B------:R-:W-:Y:S01]  /*3c40*/  HGMMA.64x32x16.F32.BF16 R56, R24, gdesc[UR4].tnspB, R56, gsb0 ;  /* 0x4060000418387df0 */ /* 0x000fe20008001838 */
[----:B------:R-:W-:Y:S02]  /*3c50*/  UMOV UR7, 0x80000020 ;  /* 0x8000002000077882 */ /* 0x000fe40000000000 */
[----:B------:R-:W-:Y:S02]  /*3c60*/  WARPGROUP.DEPBAR.LE gsb0, 0x0 ;  /* 0x00008000000079c5 */ /* 0x000fe40000010000 */
[----:B------:R-:W-:-:S06]  /*3c70*/  WARPGROUP.ARRIVE ;  /* 0x00000000000079c5 */ /* 0x000fcc0000000000 */
[----:B------:R-:W-:Y:S01]  /*3c80*/  HGMMA.64x32x16.F32.BF16 R56, R28, gdesc[UR8].tnspB, R56, gsb0 ;  /* 0x406000081c387df0 */ /* 0x000fe20008001838 */
[----:B------:R-:W-:Y:S01]  /*3c90*/  UIADD3 UR10, UR6, 0x80, URZ ;  /* 0x00000080060a7890 */ /* 0x000fe2000fffe03f */
[----:B------:R-:W-:Y:S01]  /*3ca0*/  UMOV UR11, 0x80000020 ;  /* 0x80000020000b7882 */ /* 0x000fe20000000000 */
[----:B------:R-:W-:Y:S01]  /*3cb0*/  UIADD3 UR6, UR6, 0xc0, URZ ;  /* 0x000000c006067890 */ /* 0x000fe2000fffe03f */
[----:B------:R-:W-:Y:S02]  /*3cc0*/  WARPGROUP.DEPBAR.LE gsb0, 0x0 ;  /* 0x00008000000079c5 */ /* 0x000fe40000010000 */
[----:B------:R-:W-:-:S06]  /*3cd0*/  WARPGROUP.ARRIVE ;  /* 0x00000000000079c5 */ /* 0x000fcc0000000000 */
[----:B------:R-:W-:Y:S03]  /*3ce0*/  HGMMA.64x32x16.F32.BF16 R56, R32, gdesc[UR8].tnspB, R56, gsb0 ;  /* 0x4060000820387df0 */ /* 0x000fe60008001838 */
[----:B------:R-:W-:Y:S02]  /*3cf0*/  WARPGROUP.DEPBAR.LE gsb0, 0x0 ;  /* 0x00008000000079c5 */ /* 0x000fe40000010000 */
[----:B------:R-:W-:-:S06]  /*3d00*/  WARPGROUP.ARRIVE ;  /* 0x00000000000079c5 */ /* 0x000fcc0000000000 */
[----:B------:R-:W-:Y:S03]  /*3d10*/  HGMMA.64x32x16.F32.BF16 R56, R36, gdesc[UR4].tnspB, R56, gsb0 ;  /* 0x4060000424387df0 */ /* 0x000fe60008001838 */
[----:B------:R-:W-:Y:S02]  /*3d20*/  WARPGROUP.DEPBAR.LE gsb0, 0x0 ;  /* 0x00008000000079c5 */ /* 0x000fe40000010000 */
[----:B------:R-:W-:Y:S05]  /*3d30*/  @!P0 BRA `(.L_x_30) ;  /* 0x0000000000048947 */ /* 0x000fea0003800000 */
[----:B------:R-:W-:Y:S01]  /*3d40*/  BPT.TRAP 0x1 ;  /* 0x000000040000795c */ /* 0x000fe20000300000 */
.L_x_30:
[----:B------:R-:W-:-:S04]  /*3d50*/  ULEA UR6, UR13, UR38, 0x3 ;  /* 0x000000260d067291 */ /* 0x000fc8000f8e183f */
[----:B------:R-:W-:-:S04]  /*3d60*/  UIADD3 UR6, UR6, 0x7028, URZ ;  /* 0x0000702806067890 */ /* 0x000fc8000fffe03f */
[----:B------:R-:W-:-:S09]  /*3d70*/  UPRMT UR6, URZ, 0x654, UR6 ;  /* 0x000006543f067896 */ /* 0x000fd20008000006 */
[----:B------:R-:W-:Y:S01]  /*3d80*/  SYNCS.ARRIVE.TRANS64.RED.A1T0 RZ, [UR6], RZ ;  /* 0x000000ffffff79a7 */ /* 0x000fe20008100406 */
[----:B------:R-:W-:Y:S05]  /*3d90*/  @P1 BRA `(.L_x_31) ;  /* 0x0000000000041947 */ /* 0x000fea0003800000 */
[----:B------:R-:W-:Y:S01]  /*3da0*/  BPT.TRAP 0x1 ;  /* 0x000000040000795c */ /* 0x000fe20000300000 */
.L_x_31:
[----:B------:R-:W-:-:S04]  /*3db0*/  UIADD3 UR13, UR13, 0x1, URZ ;  /* 0x000000010d0d7890 */ /* 0x000fc8000fffe03f */
[----:B------:R-:W-:-:S04]  /*3dc0*/  UISETP.NE.AND UP0, UPT, UR13, 0x5, UPT ;  /* 0x000000050d00788c */ /* 0x000fc8000bf05270 */
[----:B------:R-:W-:Y:S01]  /*3dd0*/  USEL UR13, UR13, URZ, UP0 ;  /* 0x0000003f0d0d7287 */ /* 0x000fe20008000000 */
[----:B------:R-:W-:Y:S11]  /*3de0*/  @!P0 BRA `(.L_x_32) ;  /* 0x0000000000048947 */ /* 0x000ff60003800000 */
[----:B------:R-:W-:Y:S01]  /*3df0*/  BPT.TRAP 0x1 ;  /* 0x000000040000795c */ /* 0x000fe20000300000 */
.L_x_32:
[----:B------:R-:W-:-:S04]  /*3e00*/  ULEA UR6, UR13, UR38, 0x3 ;  /* 0x000000260d067291 */ /* 0x000fc8000f8e183f */
[----:B------:R-:W-:-:S04]  /*3e10*/  UIADD3 UR6, UR6, 0x7028, URZ ;  /* 0x0000702806067890 */ /* 0x000fc8000fffe03f */
[----:B------:R-:W-:-:S09]  /*3e20*/  UPRMT UR6, URZ, 0x654, UR6 ;  /* 0x000006543f067896 */ /* 0x000fd20008000006 */
[----:B------:R-:W-:Y:S01]  /*3e30*/  SYNCS.ARRIVE.TRANS64.RED.A1T0 RZ, [UR6], RZ ;  /* 0x000000ffffff79a7 */ /* 0x000fe20008100406 */
[----:B------:R-:W-:Y:S05]  /*3e40*/  @P1 BRA `(.L_x_33) ;  /* 0x0000000000041947 */ /* 0x000fea0003800000 */
[----:B------:R-:W-:Y:S01]  /*3e50*/  BPT.TRAP 0x1 ;  /* 0x000000040000795c */ /* 0x000fe20000300000 */
.L_x_33:
[----:B------:R-:W-:Y:S01]  /*3e60*/  UIADD3 UR15, UR15, 0x1, URZ ;  /* 0x000000010f0f7890 */ /* 0x000fe2000fffe03f */
[C---:B------:R-:W-:Y:S01]  /*3e70*/  ISETP.GT.AND P2, PT, R10.reuse, 0x1, PT ;  /* 0x000000010a00780c */ /* 0x040fe20003f44270 */
[----:B------:R-:W-:Y:S01]  /*3e80*/  UIADD3 UR13, UR13, 0x1, URZ ;  /* 0x000000010d0d7890 */ /* 0x000fe2000fffe03f */
[----:B------:R-:W-:Y:S01]  /*3e90*/  IADD3 R5, R5, 0x40, RZ ;  /* 0x0000004005057810 */ /* 0x000fe20007ffe0ff */
[----:B------:R-:W-:Y:S01]  /*3ea0*/  UISETP.NE.AND UP2, UPT, UR15, 0x5, UPT ;  /* 0x000000050f00788c */ /* 0x000fe2000bf45270 */
[----:B------:R-:W-:Y:S01]  /*3eb0*/  VIADD R3, R10, 0xffffffff ;  /* 0xffffffff0a037836 */ /* 0x000fe20000000000 */
[----:B------:R-:W-:Y:S01]  /*3ec0*/  UISETP.NE.AND UP0, UPT, UR13, 0x5, UPT ;  /* 0x000000050d00788c */ /* 0x000fe2000bf05270 */
[----:B------:R-:W-:Y:S01]  /*3ed0*/  IMAD.MOV.U32 R11, RZ, RZ, R4 ;  /* 0x000000ffff0b7224 */ /* 0x000fe200078e0004 */
[----:B------:R-:W-:Y:S01]  /*3ee0*/  USEL UR6, URZ, 0x1, UP2 ;  /* 0x000000013f067887 */ /* 0x000fe20009000000 */
[----:B-1----:R-:W-:Y:S01]  /*3ef0*/  IMAD.MOV.U32 R13, RZ, RZ, R8 ;  /* 0x000000ffff0d7224 */ /* 0x002fe200078e0008 */
[----:B------:R-:W-:-:S02]  /*3f00*/  USEL UR13, UR13, URZ, UP0 ;  /* 0x0000003f0d0d7287 */ /* 0x000fc40008000000 */
[----:B------:R-:W-:Y:S02]  /*3f10*/  USEL UR15, UR15, URZ, UP2 ;  /* 0x0000003f0f0f7287 */ /* 0x000fe40009000000 */
[----:B------:R-:W-:Y:S01]  /*3f20*/  LOP3.LUT R9, R73, UR6, RZ, 0x3c, !PT ;  /* 0x0000000649097c12 */ /* 0x000fe2000f8e3cff */
[----:B------:R-:W-:Y:S09]  /*3f30*/  @P2 BRA `(.L_x_34) ;  /* 0xffffffe800402947 */ /* 0x000ff2000383ffff */
.L_x_23:
[----:B------:R-:W-:-:S13]  /*3f40*/  ISETP.GE.AND P2, PT, R10, RZ, PT ;  /* 0x000000ff0a00720c */ /* 0x000fda0003f46270 */
[----:B------:R-:W-:Y:S05]  /*3f50*/  @!P2 BRA `(.L_x_35) ;  /* 0x0000001c0004a947 */ /* 0x000fea0003800000 */
[----:B------:R-:W-:Y:S01]  /*3f60*/  VIADD R3, R10, 0x1 ;  /* 0x000000010a037836 */ /* 0x000fe20000000000 */
[----:B------:R-:W-:Y:S01]  /*3f70*/  MOV R10, R4 ;  /* 0x00000004000a7202 */ /* 0x000fe20000000f00 */
[----:B------:R-:W-:Y:S01]  /*3f80*/  IMAD.MOV.U32 R11, RZ, RZ, R8 ;  /* 0x000000ffff0b7224 */ /* 0x000fe200078e0008 */
[----:B------:R-:W-:-:S06]  /*3f90*/  ULDC UR17, c[0x0][0x604] ;  /* 0x0001810000117ab9 */ /* 0x000fcc0000000800 */
.L_x_46:
[----:B------:R-:W-:Y:S05]  /*3fa0*/  @!P0 BRA `(.L_x_36) ;  /* 0x0000000000048947 */ /* 0x000fea0003800000 */
[----:B------:R-:W-:Y:S01]  /*3fb0*/  BPT.TRAP 0x1 ;  /* 0x000000040000795c */ /* 0x000fe20000300000 */
.L_x_36:
[----:B------:R-:W-:Y:S01]  /*3fc0*/  ULEA UR6, UR15, UR38, 0x3 ;  /* 0x000000260f067291 */ /* 0x000fe2000f8e183f */
[----:B------:R-:W-:-:S08]  /*3fd0*/  SHF.L.U32 R4, R9, 0x1f, RZ ;  /* 0x0000001f09047819 */ /* 0x000fd000000006ff */
[----:B------:R-:W1:Y:S02]  /*3fe0*/  SYNCS.PHASECHK.TRANS64.TRYWAIT P2, [UR6+0x7000], R4 ;  /* 0x00700004ff0075a7 */ /* 0x000e640008040146 */
[----:B-1----:R-:W-:Y:S05]  /*3ff0*/  @!P2 BRA `(.L_x_37) ;  /* 0x0000003c0084a947 */ /* 0x002fea0003800000 */
.L_x_104:
        /* <DEDUP_REMOVED lines=17> */
.L_x_38:
[C---:B------:R-:W-:Y:S01]  /*4110*/  VIADD R15, R5.reuse, 0x1 ;  /* 0x00000001050f7836 */ /* 0x040fe20000000000 */
[C---:B------:R-:W-:Y:S01]  /*4120*/  ISETP.GE.AND P2, PT, R0.reuse, R5, PT ;  /* 0x000000050000720c */ /* 0x040fe20003f46270 */
[C---:B------:R-:W-:Y:S01]  /*4130*/  VIADD R17, R5.reuse, 0x8 ;  /* 0x0000000805117836 */ /* 0x040fe20000000000 */
[C---:B------:R-:W-:Y:S01]  /*4140*/  IADD3 R19, R5.reuse, 0x9, RZ ;  /* 0x0000000905137810 */ /* 0x040fe20007ffe0ff */
[C---:B------:R-:W-:Y:S01]  /*4150*/  VIADD R21, R5.reuse, 0x10 ;  /* 0x0000001005157836 */ /* 0x040fe20000000000 */
[----:B------:R-:W-:Y:S01]  /*4160*/  ISETP.GE.AND P3, PT, R0, R15, PT ;  /* 0x0000000f0000720c */ /* 0x000fe20003f66270 */
[C---:B------:R-:W-:Y:S01]  /*4170*/  VIADD R23, R5.reuse, 0x11 ;  /* 0x0000001105177836 */ /* 0x040fe20000000000 */
[----:B-1----:R-:W-:Y:S01]  /*4180*/  FSEL R13, R24, -INF , P2 ;  /* 0xff800000180d7808 */ /* 0x002fe20001000000 */
[C---:B------:R-:W-:Y:S01]  /*4190*/  VIADD R79, R5.reuse, 0x21 ;  /* 0x00000021054f7836 */ /* 0x040fe20000000000 */
[----:B------:R-:W-:Y:S01]  /*41a0*/  ISETP.GE.AND P2, PT, R0, R17, PT ;  /* 0x000000110000720c */ /* 0x000fe20003f46270 */
[----:B------:R-:W-:Y:S01]  /*41b0*/  VIADD R87, R5, 0x31 ;  /* 0x0000003105577836 */ /* 0x000fe20000000000 */
[----:B------:R-:W-:Y:S01]  /*41c0*/  FSEL R25, R25, -INF , P3 ;  /* 0xff80000019197808 */ /* 0x000fe20001800000 */
[----:B------:R-:W-:Y:S01]  /*41d0*/  ULEA UR6, UR15, UR38, 0x3 ;  /* 0x000000260f067291 */ /* 0x000fe2000f8e183f */
[----:B------:R-:W-:-:S02]  /*41e0*/  FMNMX R4, R13, R10, !PT ;  /* 0x0000000a0d047209 */ /* 0x000fc40007800000 */
[----:B------:R-:W-:Y:S02]  /*41f0*/  ISETP.GE.AND P3, PT, R0, R19, PT ;  /* 0x000000130000720c */ /* 0x000fe40003f66270 */
[----:B------:R-:W-:Y:S02]  /*4200*/  FSEL R28, R28, -INF , P2 ;  /* 0xff8000001c1c7808 */ /* 0x000fe40001000000 */
[----:B------:R-:W-:Y:S02]  /*4210*/  FMNMX R73, R25, R4, !PT ;  /* 0x0000000419497209 */ /* 0x000fe40007800000 */
[----:B------:R-:W-:Y:S02]  /*4220*/  ISETP.GE.AND P2, PT, R0, R21, PT ;  /* 0x000000150000720c */ /* 0x000fe40003f46270 */
[----:B------:R-:W-:Y:S02]  /*4230*/  FSEL R29, R29, -INF , P3 ;  /* 0xff8000001d1d7808 */ /* 0x000fe40001800000 */
[----:B------:R-:W-:Y:S01]  /*4240*/  FMNMX R4, R28, R73, !PT ;  /* 0x000000491c047209 */ /* 0x000fe20007800000 */
[----:B------:R-:W-:Y:S01]  /*4250*/  VIADD R73, R5, 0x18 ;  /* 0x0000001805497836 */ /* 0x000fe20000000000 */
[----:B------:R-:W-:-:S02]  /*4260*/  ISETP.GE.AND P3, PT, R0, R23, PT ;  /* 0x000000170000720c */ /* 0x000fc40003f66270 */
[----:B------:R-:W-:Y:S02]  /*4270*/  FSEL R32, R32, -INF , P2 ;  /* 0xff80000020207808 */ /* 0x000fe40001000000 */
[----:B------:R-:W-:Y:S02]  /*4280*/  FMNMX R77, R29, R4, !PT ;  /* 0x000000041d4d7209 */ /* 0x000fe40007800000 */
[----:B------:R-:W-:Y:S02]  /*4290*/  IADD3 R75, R5, 0x19, RZ ;  /* 0x00000019054b7810 */ /* 0x000fe40007ffe0ff */
[----:B------:R-:W-:Y:S02]  /*42a0*/  ISETP.GE.AND P2, PT, R0, R73, PT ;  /* 0x000000490000720c */ /* 0x000fe40003f46270 */
[----:B------:R-:W-:Y:S02]  /*42b0*/  FSEL R33, R33, -INF , P3 ;  /* 0xff80000021217808 */ /* 0x000fe40001800000 */
[----:B------:R-:W-:Y:S01]  /*42c0*/  FMNMX R4, R32, R77, !PT ;  /* 0x0000004d20047209 */ /* 0x000fe20007800000 */
[----:B------:R-:W-:Y:S01]  /*42d0*/  VIADD R77, R5, 0x20 ;  /* 0x00000020054d7836 */ /* 0x000fe20000000000 */
[----:B------:R-:W-:-:S02]  /*42e0*/  ISETP.GE.AND P3, PT, R0, R75, PT ;  /* 0x0000004b0000720c */ /* 0x000fc40003f66270 */
        /* <DEDUP_REMOVED lines=27> */
[----:B------:R-:W-:-:S02]  /*44a0*/  FMNMX R4, R48, R93, !PT ;  /* 0x0000005d30047209 */ /* 0x000fc40007800000 */
[----:B------:R-:W-:Y:S02]  /*44b0*/  ISETP.GE.AND P3, PT, R0, R91, PT ;  /* 0x0000005b0000720c */ /* 0x000fe40003f66270 */
[----:B------:R-:W-:Y:S02]  /*44c0*/  FSEL R52, R52, -INF , P2 ;  /* 0xff80000034347808 */ /* 0x000fe40001000000 */
[----:B------:R-:W-:Y:S02]  /*44d0*/  FMNMX R93, R49, R4, !PT ;  /* 0x00000004315d7209 */ /* 0x000fe40007800000 */
[----:B------:R-:W-:Y:S02]  /*44e0*/  FSEL R53, R53, -INF , P3 ;  /* 0xff80000035357808 */ /* 0x000fe40001800000 */
[----:B------:R-:W-:Y:S02]  /*44f0*/  FMNMX R4, R52, R93, !PT ;  /* 0x0000005d34047209 */ /* 0x000fe40007800000 */
[----:B------:R-:W-:-:S02]  /*4500*/  ISETP.GE.AND P2, PT, R2, R5, PT ;  /* 0x000000050200720c */ /* 0x000fc40003f46270 */
[----:B------:R-:W-:Y:S02]  /*4510*/  FMNMX R4, R53, R4, !PT ;  /* 0x0000000435047209 */ /* 0x000fe40007800000 */
[----:B------:R-:W-:Y:S02]  /*4520*/  ISETP.GE.AND P3, PT, R2, R15, PT ;  /* 0x0000000f0200720c */ /* 0x000fe40003f66270 */
[----:B------:R-:W-:Y:S01]  /*4530*/  FSEL R26, R26, -INF , P2 ;  /* 0xff8000001a1a7808 */ /* 0x000fe20001000000 */
[----:B------:R-:W1:Y:S01]  /*4540*/  SHFL.BFLY PT, R93, R4, 0x1, 0x1f ;  /* 0x0c201f00045d7f89 */ /* 0x000e6200000e0000 */
[----:B------:R-:W-:Y:S02]  /*4550*/  ISETP.GE.AND P2, PT, R2, R17, PT ;  /* 0x000000110200720c */ /* 0x000fe40003f46270 */
[----:B------:R-:W-:Y:S02]  /*4560*/  FSEL R27, R27, -INF , P3 ;  /* 0xff8000001b1b7808 */ /* 0x000fe40001800000 */
[----:B------:R-:W-:-:S02]  /*4570*/  FMNMX R12, R26, R11, !PT ;  /* 0x0000000b1a0c7209 */ /* 0x000fc40007800000 */
[----:B------:R-:W-:Y:S02]  /*4580*/  ISETP.GE.AND P3, PT, R2, R19, PT ;  /* 0x000000130200720c */ /* 0x000fe40003f66270 */
[----:B------:R-:W-:Y:S02]  /*4590*/  FSEL R30, R30, -INF , P2 ;  /* 0xff8000001e1e7808 */ /* 0x000fe40001000000 */
[----:B------:R-:W-:Y:S02]  /*45a0*/  FMNMX R15, R27, R12, !PT ;  /* 0x0000000c1b0f7209 */ /* 0x000fe40007800000 */
[----:B------:R-:W-:Y:S02]  /*45b0*/  FSEL R31, R31, -INF , P3 ;  /* 0xff8000001f1f7808 */ /* 0x000fe40001800000 */
[C---:B------:R-:W-:Y:S02]  /*45c0*/  ISETP.GE.AND P2, PT, R2.reuse, R21, PT ;  /* 0x000000150200720c */ /* 0x040fe40003f46270 */
[----:B------:R-:W-:-:S02]  /*45d0*/  ISETP.GE.AND P4, PT, R2, R23, PT ;  /* 0x000000170200720c */ /* 0x000fc40003f86270 */
[----:B------:R-:W-:Y:S02]  /*45e0*/  FSEL R34, R34, -INF , P2 ;  /* 0xff80000022227808 */ /* 0x000fe40001000000 */
[----:B------:R-:W-:Y:S02]  /*45f0*/  ISETP.GE.AND P3, PT, R2, R73, PT ;  /* 0x000000490200720c */ /* 0x000fe40003f66270 */
[----:B------:R-:W-:Y:S02]  /*4600*/  FSEL R35, R35, -INF , P4 ;  /* 0xff80000023237808 */ /* 0x000fe40002000000 */
[----:B-1----:R-:W-:Y:S02]  /*4610*/  FMNMX R93, R4, R93, !PT ;  /* 0x0000005d045d7209 */ /* 0x002fe40007800000 */
[----:B------:R-:W-:Y:S02]  /*4620*/  FMNMX R4, R30, R15, !PT ;  /* 0x0000000f1e047209 */ /* 0x000fe40007800000 */
[----:B------:R-:W-:Y:S01]  /*4630*/  ISETP.GE.AND P2, PT, R2, R75, PT ;  /* 0x0000004b0200720c */ /* 0x000fe20003f46270 */
[----:B------:R-:W1:Y:S01]  /*4640*/  SHFL.BFLY PT, R8, R93, 0x2, 0x1f ;  /* 0x0c401f005d087f89 */ /* 0x000e6200000e0000 */
[----:B------:R-:W-:-:S02]  /*4650*/  FMNMX R15, R31, R4, !PT ;  /* 0x000000041f0f7209 */ /* 0x000fc40007800000 */
[----:B------:R-:W-:Y:S02]  /*4660*/  FSEL R38, R38, -INF , P3 ;  /* 0xff80000026267808 */ /* 0x000fe40001800000 */
[C---:B------:R-:W-:Y:S02]  /*4670*/  ISETP.GE.AND P4, PT, R2.reuse, R77, PT ;  /* 0x0000004d0200720c */ /* 0x040fe40003f86270 */
[----:B------:R-:W-:Y:S02]  /*4680*/  FSEL R39, R39, -INF , P2 ;  /* 0xff80000027277808 */ /* 0x000fe40001000000 */
[C---:B------:R-:W-:Y:S02]  /*4690*/  ISETP.GE.AND P2, PT, R2.reuse, R83, PT ;  /* 0x000000530200720c */ /* 0x040fe40003f46270 */
[----:B------:R-:W-:Y:S02]  /*46a0*/  ISETP.GE.AND P3, PT, R2, R79, PT ;  /* 0x0000004f0200720c */ /* 0x000fe40003f66270 */
[----:B------:R-:W-:-:S02]  /*46b0*/  FSEL R42, R42, -INF , P4 ;  /* 0xff8000002a2a7808 */ /* 0x000fc40002000000 */
[----:B------:R-:W-:Y:S02]  /*46c0*/  FSEL R47, R47, -INF , P2 ;  /* 0xff8000002f2f7808 */ /* 0x000fe40001000000 */
[----:B------:R-:W-:Y:S02]  /*46d0*/  FSEL R43, R43, -INF , P3 ;  /* 0xff8000002b2b7808 */ /* 0x000fe40001800000 */
[C---:B------:R-:W-:Y:S02]  /*46e0*/  ISETP.GE.AND P4, PT, R2.reuse, R85, PT ;  /* 0x000000550200720c */ /* 0x040fe40003f86270 */
[----:B------:R-:W-:Y:S02]  /*46f0*/  ISETP.GE.AND P3, PT, R2, R87, PT ;  /* 0x000000570200720c */ /* 0x000fe40003f66270 */
[----:B------:R-:W-:Y:S02]  /*4700*/  FSEL R50, R50, -INF , P4 ;  /* 0xff80000032327808 */ /* 0x000fe40002000000 */
[----:B-1----:R-:W-:-:S02]  /*4710*/  FMNMX R4, R93, R8, !PT ;  /* 0x000000085d047209 */ /* 0x002fc40007800000 */
[----:B------:R-:W-:Y:S02]  /*4720*/  FMNMX R8, R34, R15, !PT ;  /* 0x0000000f22087209 */ /* 0x000fe40007800000 */
[C---:B------:R-:W-:Y:S02]  /*4730*/  FSETP.NEU.AND P5, PT, R4.reuse, -INF , PT ;  /* 0xff8000000400780b */ /* 0x040fe40003fad000 */
[----:B------:R-:W-:Y:S02]  /*4740*/  FMNMX R17, R35, R8, !PT ;  /* 0x0000000823117209 */ /* 0x000fe40007800000 */
[----:B------:R-:W-:Y:S02]  /*4750*/  FSEL R15, R4, RZ, P5 ;  /* 0x000000ff040f7208 */ /* 0x000fe40002800000 */
[----:B------:R-:W-:Y:S02]  /*4760*/  FMNMX R8, R38, R17, !PT ;  /* 0x0000001126087209 */ /* 0x000fe40007800000 */
[----:B------:R-:W-:Y:S01]  /*4770*/  ISETP.GE.AND P5, PT, R2, R81, PT ;  /* 0x000000510200720c */ /* 0x000fe20003fa6270 */
[----:B------:R-:W-:Y:S01]  /*4780*/  FMUL R12, R15, UR17 ;  /* 0x000000110f0c7c20 */ /* 0x000fe20008400000 */
[----:B------:R-:W-:Y:S01]  /*4790*/  FMNMX R17, R39, R8, !PT ;  /* 0x0000000827117209 */ /* 0x000fe20007800000 */
[----:B------:R-:W-:Y:S01]  /*47a0*/  FADD R15, -R15, R10 ;  /* 0x0000000a0f0f7221 */ /* 0x000fe20000000100 */
[----:B------:R-:W-:Y:S01]  /*47b0*/  FSEL R46, R46, -INF , P5 ;  /* 0xff8000002e2e7808 */ /* 0x000fe20002800000 */
[--C-:B------:R-:W-:Y:S01]  /*47c0*/  FFMA R13, R13, UR17, -R12.reuse ;  /* 0x000000110d0d7c23 */ /* 0x100fe2000800080c */
[--C-:B------:R-:W-:Y:S01]  /*47d0*/  FFMA R25, R25, UR17, -R12.reuse ;  /* 0x0000001119197c23 */ /* 0x100fe2000800080c */
[----:B------:R-:W-:Y:S01]  /*47e0*/  FMNMX R8, R42, R17, !PT ;  /* 0x000000112a087209 */ /* 0x000fe20007800000 */
[--C-:B------:R-:W-:Y:S01]  /*47f0*/  FFMA R28, R28, UR17, -R12.reuse ;  /* 0x000000111c1c7c23 */ /* 0x100fe2000800080c */
[----:B------:R-:W-:Y:S01]  /*4800*/  ISETP.GE.AND P4, PT, R2, R91, PT ;  /* 0x0000005b0200720c */ /* 0x000fe20003f86270 */
[--C-:B------:R-:W-:Y:S01]  /*4810*/  FFMA R29, R29, UR17, -R12.reuse ;  /* 0x000000111d1d7c23 */ /* 0x100fe2000800080c */
[----:B------:R-:W-:Y:S01]  /*4820*/  FSETP.GEU.AND P6, PT, R13, -126, PT ;  /* 0xc2fc00000d00780b */ /* 0x000fe20003fce000 */
[--C-:B------:R-:W-:Y:S01]  /*4830*/  FFMA R32, R32, UR17, -R12.reuse ;  /* 0x0000001120207c23 */ /* 0x100fe2000800080c */
[----:B------:R-:W-:Y:S01]  /*4840*/  FSETP.GEU.AND P2, PT, R25, -126, PT ;  /* 0xc2fc00001900780b */ /* 0x000fe20003f4e000 */
[--C-:B------:R-:W-:Y:S01]  /*4850*/  FFMA R33, R33, UR17, -R12.reuse ;  /* 0x0000001121217c23 */ /* 0x100fe2000800080c */
[----:B------:R-:W-:Y:S01]  /*4860*/  FMNMX R17, R43, R8, !PT ;  /* 0x000000082b117209 */ /* 0x000fe20007800000 */
[--C-:B------:R-:W-:Y:S01]  /*4870*/  FFMA R36, R36, UR17, -R12.reuse ;  /* 0x0000001124247c23 */ /* 0x100fe2000800080c */
[----:B------:R-:W-:Y:S01]  /*4880*/  FSEL R51, R51, -INF , P3 ;  /* 0xff80000033337808 */ /* 0x000fe20001800000 */
[--C-:B------:R-:W-:Y:S01]  /*4890*/  FFMA R37, R37, UR17, -R12.reuse ;  /* 0x0000001125257c23 */ /* 0x100fe2000800080c */
[----:B------:R-:W-:Y:S01]  /*48a0*/  FMNMX R8, R46, R17, !PT ;  /* 0x000000112e087209 */ /* 0x000fe20007800000 */
[--C-:B------:R-:W-:Y:S01]  /*48b0*/  FFMA R40, R40, UR17, -R12.reuse ;  /* 0x0000001128287c23 */ /* 0x100fe2000800080c */
[----:B------:R-:W-:Y:S01]  /*48c0*/  ISETP.GE.AND P5, PT, R2, R89, PT ;  /* 0x000000590200720c */ /* 0x000fe20003fa6270 */
[--C-:B------:R-:W-:Y:S01]  /*48d0*/  FFMA R41, R41, UR17, -R12.reuse ;  /* 0x0000001129297c23 */ /* 0x100fe2000800080c */
[----:B------:R-:W-:Y:S01]  /*48e0*/  FMNMX R17, R47, R8, !PT ;  /* 0x000000082f117209 */ /* 0x000fe20007800000 */
[----:B------:R-:W-:Y:S01]  /*48f0*/  @!P6 FMUL R13, R13, 0.5 ;  /* 0x3f0000000d0de820 */ /* 0x000fe20000400000 */
[----:B------:R-:W-:Y:S01]  /*4900*/  FSETP.GEU.AND P3, PT, R28, -126, PT ;  /* 0xc2fc00001c00780b */ /* 0x000fe20003f6e000 */
[----:B------:R-:W-:Y:S01]  /*4910*/  @!P2 FMUL R25, R25, 0.5 ;  /* 0x3f0000001919a820 */ /* 0x000fe20000400000 */
[----:B------:R-:W-:Y:S01]  /*4920*/  FSEL R55, R55, -INF , P4 ;  /* 0xff80000037377808 */ /* 0x000fe20002000000 */
[----:B------:R-:W1:Y:S01]  /*4930*/  MUFU.EX2 R24, R13 ;  /* 0x0000000d00187308 */ /* 0x000e620000000800 */
[----:B------:R-:W-:Y:S01]  /*4940*/  FSETP.GEU.AND P4, PT, R29, -126, PT ;  /* 0xc2fc00001d00780b */ /* 0x000fe20003f8e000 */
[--C-:B------:R-:W-:Y:S01]  /*4950*/  FFMA R44, R44, UR17, -R12.reuse ;  /* 0x000000112c2c7c23 */ /* 0x100fe2000800080c */
[----:B------:R-:W-:Y:S01]  /*4960*/  FMNMX R8, R50, R17, !PT ;  /* 0x0000001132087209 */ /* 0x000fe20007800000 */
[--C-:B------:R-:W-:Y:S01]  /*4970*/  FFMA R45, R45, UR17, -R12.reuse ;  /* 0x000000112d2d7c23 */ /* 0x100fe2000800080c */
[----:B------:R-:W-:Y:S01]  /*4980*/  FSEL R54, R54, -INF , P5 ;  /* 0xff80000036367808 */ /* 0x000fe20002800000 */
[--C-:B------:R-:W-:Y:S01]  /*4990*/  FFMA R48, R48, UR17, -R12.reuse ;  /* 0x0000001130307c23 */ /* 0x100fe2000800080c */
[----:B------:R-:W-:Y:S01]  /*49a0*/  FSETP.GEU.AND P5, PT, R32, -126, PT ;  /* 0xc2fc00002000780b */ /* 0x000fe20003fae000 */
[----:B------:R-:W2:Y:S01]  /*49b0*/  MUFU.EX2 R25, R25 ;  /* 0x0000001900197308 */ /* 0x000ea20000000800 */
[----:B------:R-:W-:Y:S01]  /*49c0*/  FMNMX R17, R51, R8, !PT ;  /* 0x0000000833117209 */ /* 0x000fe20007800000 */
[----:B------:R-:W-:Y:S01]  /*49d0*/  @!P3 FMUL R28, R28, 0.5 ;  /* 0x3f0000001c1cb820 */ /* 0x000fe20000400000 */
[--C-:B------:R-:W-:Y:S01]  /*49e0*/  FFMA R49, R49, UR17, -R12.reuse ;  /* 0x0000001131317c23 */ /* 0x100fe2000800080c */
[--C-:B------:R-:W-:Y:S01]  /*49f0*/  FFMA R53, R53, UR17, -R12.reuse ;  /* 0x0000001135357c23 */ /* 0x100fe2000800080c */
[----:B------:R-:W-:Y:S01]  /*4a00*/  FMNMX R8, R54, R17, !PT ;  /* 0x0000001136087209 */ /* 0x000fe20007800000 */
[----:B------:R-:W-:Y:S01]  /*4a10*/  @!P4 FMUL R29, R29, 0.5 ;  /* 0x3f0000001d1dc820 */ /* 0x000fe20000400000 */
[----:B------:R-:W-:Y:S01]  /*4a20*/  FFMA R52, R52, UR17, -R12 ;  /* 0x0000001134347c23 */ /* 0x000fe2000800080c */
[----:B------:R-:W3:Y:S01]  /*4a30*/  MUFU.EX2 R28, R28 ;  /* 0x0000001c001c7308 */ /* 0x000ee20000000800 */
[----:B------:R-:W-:Y:S01]  /*4a40*/  FMNMX R8, R55, R8, !PT ;  /* 0x0000000837087209 */ /* 0x000fe20007800000 */
[----:B-1----:R-:W-:Y:S01]  /*4a50*/  @!P6 FMUL R24, R24, R24 ;  /* 0x000000181818e220 */ /* 0x002fe20000400000 */
[----:B------:R-:W-:Y:S01]  /*4a60*/  FSETP.GEU.AND P6, PT, R33, -126, PT ;  /* 0xc2fc00002100780b */ /* 0x000fe20003fce000 */
[----:B------:R-:W-:Y:S01]  /*4a70*/  @!P5 FMUL R32, R32, 0.5 ;  /* 0x3f0000002020d820 */ /* 0x000fe20000400000 */
[----:B------:R-:W-:Y:S01]  /*4a80*/  FMUL R15, R15, UR17 ;  /* 0x000000110f0f7c20 */ /* 0x000fe20008400000 */
[----:B------:R-:W1:Y:S02]  /*4a90*/  SHFL.BFLY PT, R13, R8, 0x1, 0x1f ;  /* 0x0c201f00080d7f89 */ /* 0x000e6400000e0000 */
[----:B------:R-:W4:Y:S01]  /*4aa0*/  MUFU.EX2 R29, R29 ;  /* 0x0000001d001d7308 */ /* 0x000f220000000800 */
[----:B--2---:R-:W-:Y:S01]  /*4ab0*/  @!P2 FMUL R25, R25, R25 ;  /* 0x000000191919a220 */ /* 0x004fe20000400000 */
[----:B------:R-:W-:-:S06]  /*4ac0*/  FSETP.GEU.AND P2, PT, R36, -126, PT ;  /* 0xc2fc00002400780b */ /* 0x000fcc0003f4e000 */
[----:B------:R-:W2:Y:S01]  /*4ad0*/  MUFU.EX2 R32, R32 ;  /* 0x0000002000207308 */ /* 0x000ea20000000800 */
[----:B------:R-:W-:Y:S01]  /*4ae0*/  @!P6 FMUL R33, R33, 0.5 ;  /* 0x3f0000002121e820 */ /* 0x000fe20000400000 */
[----:B---3--:R-:W-:Y:S01]  /*4af0*/  @!P3 FMUL R28, R28, R28 ;  /* 0x0000001c1c1cb220 */ /* 0x008fe20000400000 */
[----:B------:R-:W-:-:S04]  /*4b00*/  FSETP.GEU.AND P3, PT, R37, -126, PT ;  /* 0xc2fc00002500780b */ /* 0x000fc80003f6e000 */
[----:B------:R-:W-:Y:S01]  /*4b10*/  @!P2 FMUL R36, R36, 0.5 ;  /* 0x3f0000002424a820 */ /* 0x000fe20000400000 */
[----:B------:R-:W3:Y:S01]  /*4b20*/  MUFU.EX2 R33, R33 ;  /* 0x0000002100217308 */ /* 0x000ee20000000800 */
[----:B----4-:R-:W-:Y:S01]  /*4b30*/  @!P4 FMUL R29, R29, R29 ;  /* 0x0000001d1d1dc220 */ /* 0x010fe20000400000 */
[----:B------:R-:W-:Y:S02]  /*4b40*/  FSETP.GEU.AND P4, PT, R40, -126, PT ;  /* 0xc2fc00002800780b */ /* 0x000fe40003f8e000 */
[----:B-1----:R-:W-:-:S04]  /*4b50*/  FMNMX R8, R8, R13, !PT ;  /* 0x0000000d08087209 */ /* 0x002fc80007800000 */
[----:B------:R-:W1:Y:S01]  /*4b60*/  MUFU.EX2 R36, R36 ;  /* 0x0000002400247308 */ /* 0x000e620000000800 */
[----:B--2---:R-:W-:Y:S01]  /*4b70*/  @!P5 FMUL R32, R32, R32 ;  /* 0x000000202020d220 */ /* 0x004fe20000400000 */
[----:B------:R-:W-:Y:S01]  /*4b80*/  FSETP.GEU.AND P5, PT, R41, -126, PT ;  /* 0xc2fc00002900780b */ /* 0x000fe20003fae000 */
[----:B------:R-:W2:Y:S01]  /*4b90*/  SHFL.BFLY PT, R19, R8, 0x2, 0x1f ;  /* 0x0c401f0008137f89 */ /* 0x000ea200000e0000 */
[----:B------:R-:W-:-:S03]  /*4ba0*/  @!P3 FMUL R37, R37, 0.5 ;  /* 0x3f0000002525b820 */ /* 0x000fc60000400000 */
[----:B------:R-:W-:Y:S01]  /*4bb0*/  @!P4 FMUL R40, R40, 0.5 ;  /* 0x3f0000002828c820 */ /* 0x000fe20000400000 */
[----:B---3--:R-:W-:Y:S01]  /*4bc0*/  @!P6 FMUL R33, R33, R33 ;  /* 0x000000212121e220 */ /* 0x008fe20000400000 */
[----:B------:R-:W-:Y:S01]  /*4bd0*/  FSETP.GEU.AND P6, PT, R44, -126, PT ;  /* 0xc2fc00002c00780b */ /* 0x000fe20003fce000 */
[----:B------:R-:W3:Y:S05]  /*4be0*/  MUFU.EX2 R37, R37 ;  /* 0x0000002500257308 */ /* 0x000eea0000000800 */
[----:B------:R-:W-:Y:S01]  /*4bf0*/  @!P5 FMUL R41, R41, 0.5 ;  /* 0x3f0000002929d820 */ /* 0x000fe20000400000 */
[----:B-1----:R-:W-:Y:S01]  /*4c00*/  @!P2 FMUL R36, R36, R36 ;  /* 0x000000242424a220 */ /* 0x002fe20000400000 */
[----:B------:R-:W-:Y:S01]  /*4c10*/  FSETP.GEU.AND P2, PT, R45, -126, PT ;  /* 0xc2fc00002d00780b */ /* 0x000fe20003f4e000 */
[----:B------:R-:W1:Y:S04]  /*4c20*/  MUFU.EX2 R13, R40 ;  /* 0x00000028000d7308 */ /* 0x000e680000000800 */
[----:B------:R-:W-:-:S04]  /*4c30*/  @!P6 FMUL R44, R44, 0.5 ;  /* 0x3f0000002c2ce820 */ /* 0x000fc80000400000 */
[----:B------:R-:W4:Y:S01]  /*4c40*/  MUFU.EX2 R14, R41 ;  /* 0x00000029000e7308 */ /* 0x000f220000000800 */
[----:B---3--:R-:W-:Y:S01]  /*4c50*/  @!P3 FMUL R37, R37, R37 ;  /* 0x000000252525b220 */ /* 0x008fe20000400000 */
[----:B--2---:R-:W-:Y:S02]  /*4c60*/  FMNMX R8, R8, R19, !PT ;  /* 0x0000001308087209 */ /* 0x004fe40007800000 */
[----:B------:R-:W-:Y:S01]  /*4c70*/  @!P2 FMUL R45, R45, 0.5 ;  /* 0x3f0000002d2da820 */ /* 0x000fe20000400000 */
[----:B------:R-:W-:-:S03]  /*4c80*/  FSETP.GEU.AND P3, PT, R48, -126, PT ;  /* 0xc2fc00003000780b */ /* 0x000fc60003f6e000 */
[----:B------:R-:W2:Y:S01]  /*4c90*/  MUFU.EX2 R17, R44 ;  /* 0x0000002c00117308 */ /* 0x000ea20000000800 */
[----:B-1----:R-:W-:Y:S01]  /*4ca0*/  @!P4 FMUL R13, R13, R13 ;  /* 0x0000000d0d0dc220 */ /* 0x002fe20000400000 */
[----:B------:R-:W-:-:S06]  /*4cb0*/  FSETP.GEU.AND P4, PT, R49, -126, PT ;  /* 0xc2fc00003100780b */ /* 0x000fcc0003f8e000 */
[----:B------:R-:W1:Y:S01]  /*4cc0*/  MUFU.EX2 R16, R45 ;  /* 0x0000002d00107308 */ /* 0x000e620000000800 */
[----:B----4-:R-:W-:Y:S01]  /*4cd0*/  @!P5 FMUL R14, R14, R14 ;  /* 0x0000000e0e0ed220 */ /* 0x010fe20000400000 */
[----:B------:R-:W-:Y:S01]  /*4ce0*/  FSETP.NEU.AND P5, PT, R8, -INF , PT ;  /* 0xff8000000800780b */ /* 0x000fe20003fad000 */
[----:B------:R-:W-:Y:S02]  /*4cf0*/  @!P3 FMUL R48, R48, 0.5 ;  /* 0x3f0000003030b820 */ /* 0x000fe40000400000 */
[----:B------:R-:W-:Y:S01]  /*4d00*/  FADD R10, R25, R14 ;  /* 0x0000000e190a7221 */ /* 0x000fe20000000000 */
[----:B------:R-:W-:Y:S01]  /*4d10*/  FSEL R20, R8, RZ, P5 ;  /* 0x000000ff08147208 */ /* 0x000fe20002800000 */
[----:B------:R-:W-:Y:S01]  /*4d20*/  @!P4 FMUL R49, R49, 0.5 ;  /* 0x3f0000003131c820 */ /* 0x000fe20000400000 */
[----:B------:R-:W3:Y:S01]  /*4d30*/  MUFU.EX2 R19, R48 ;  /* 0x0000003000137308 */ /* 0x000ee20000000800 */
[----:B--2---:R-:W-:Y:S01]  /*4d40*/  @!P6 FMUL R17, R17, R17 ;  /* 0x000000111111e220 */ /* 0x004fe20000400000 */
[----:B------:R-:W-:Y:S01]  /*4d50*/  FSETP.GEU.AND P6, PT, R53, -126, PT ;  /* 0xc2fc00003500780b */ /* 0x000fe20003fce000 */
[----:B------:R-:W-:Y:S01]  /*4d60*/  FMUL R22, R20, UR17 ;  /* 0x0000001114167c20 */ /* 0x000fe20008400000 */
[----:B------:R-:W-:Y:S01]  /*4d70*/  FSETP.GEU.AND P5, PT, R52, -126, PT ;  /* 0xc2fc00003400780b */ /* 0x000fe20003fae000 */
[----:B------:R-:W-:-:S02]  /*4d80*/  FADD R20, -R20, R11 ;  /* 0x0000000b14147221 */ /* 0x000fc40000000100 */
[--C-:B------:R-:W-:Y:S01]  /*4d90*/  FFMA R26, R26, UR17, -R22.reuse ;  /* 0x000000111a1a7c23 */ /* 0x100fe20008000816 */
[----:B------:R-:W2:Y:S01]  /*4da0*/  MUFU.EX2 R12, R49 ;  /* 0x00000031000c7308 */ /* 0x000ea20000000800 */
[----:B-1----:R-:W-:Y:S01]  /*4db0*/  @!P2 FMUL R16, R16, R16 ;  /* 0x000000101010a220 */ /* 0x002fe20000400000 */
        /* <DEDUP_REMOVED lines=8> */
[----:B---3--:R-:W-:Y:S01]  /*4e40*/  @!P3 FMUL R19, R19, R19 ;  /* 0x000000131313b220 */ /* 0x008fe20000400000 */
        /* <DEDUP_REMOVED lines=10> */
[----:B------:R-:W-:Y:S01]  /*4ef0*/  FFMA R54, R54, UR17, -R22 ;  /* 0x0000001136367c23 */ /* 0x000fe20008000816 */
[----:B------:R-:W-:-:S03]  /*4f00*/  FADD R11, R33, R12 ;  /* 0x0000000c210b7221 */ /* 0x000fc60000000000 */
[----:B------:R-:W-:-:S03]  /*4f10*/  @!P3 FMUL R27, R27, 0.5 ;  /* 0x3f0000001b1bb820 */ /* 0x000fc60000400000 */
[----:B------:R3:W4:Y:S01]  /*4f20*/  MUFU.EX2 R40, R26 ;  /* 0x0000001a00287308 */ /* 0x0007220000000800 */
[----:B-1----:R-:W-:Y:S01]  /*4f30*/  @!P6 FMUL R18, R18, R18 ;  /* 0x000000121212e220 */ /* 0x002fe20000400000 */
[----:B------:R-:W-:Y:S02]  /*4f40*/  FSETP.GEU.AND P6, PT, R41, -126, PT ;  /* 0xc2fc00002900780b */ /* 0x000fe40003fce000 */
[----:B------:R-:W-:-:S04]  /*4f50*/  @!P4 FMUL R30, R30, 0.5 ;  /* 0x3f0000001e1ec820 */ /* 0x000fc80000400000 */
[----:B------:R1:W5:Y:S01]  /*4f60*/  MUFU.EX2 R31, R27 ;  /* 0x0000001b001f7308 */ /* 0x0003620000000800 */
[----:B---3--:R-:W-:Y:S01]  /*4f70*/  FFMA R26, R35, UR17, -R22 ;  /* 0x00000011231a7c23 */ /* 0x008fe20008000816 */
[----:B--2---:R-:W-:Y:S01]  /*4f80*/  @!P5 FMUL R21, R21, R21 ;  /* 0x000000151515d220 */ /* 0x004fe20000400000 */
[----:B------:R-:W-:-:S04]  /*4f90*/  FSETP.GEU.AND P5, PT, R23, -126, PT ;  /* 0xc2fc00001700780b */ /* 0x000fc80003fae000 */
[----:B------:R-:W-:Y:S01]  /*4fa0*/  @!P6 FMUL R41, R41, 0.5 ;  /* 0x3f0000002929e820 */ /* 0x000fe20000400000 */
[----:B------:R2:W3:Y:S01]  /*4fb0*/  MUFU.EX2 R34, R30 ;  /* 0x0000001e00227308 */ /* 0x0004e20000000800 */
[----:B----4-:R-:W-:Y:S01]  /*4fc0*/  @!P2 FMUL R40, R40, R40 ;  /* 0x000000282828a220 */ /* 0x010fe20000400000 */
[----:B------:R-:W-:Y:S01]  /*4fd0*/  FSETP.GEU.AND P2, PT, R26, -126, PT ;  /* 0xc2fc00001a00780b */ /* 0x000fe20003f4e000 */
[----:B-1----:R-:W-:-:S05]  /*4fe0*/  FFMA R27, R38, UR17, -R22 ;  /* 0x00000011261b7c23 */ /* 0x002fca0008000816 */
[----:B------:R-:W-:Y:S01]  /*4ff0*/  @!P5 FMUL R23, R23, 0.5 ;  /* 0x3f0000001717d820 */ /* 0x000fe20000400000 */
[----:B--2---:R-:W-:Y:S01]  /*5000*/  FFMA R30, R39, UR17, -R22 ;  /* 0x00000011271e7c23 */ /* 0x004fe20008000816 */
[----:B-----5:R-:W-:Y:S01]  /*5010*/  @!P3 FMUL R31, R31, R31 ;  /* 0x0000001f1f1fb220 */ /* 0x020fe20000400000 */
[----:B------:R-:W1:Y:S01]  /*5020*/  MUFU.EX2 R41, R41 ;  /* 0x0000002900297308 */ /* 0x000e620000000800 */
[----:B------:R-:W-:-:S03]  /*5030*/  FSETP.GEU.AND P3, PT, R27, -126, PT ;  /* 0xc2fc00001b00780b */ /* 0x000fc60003f6e000 */
[----:B------:R-:W-:Y:S01]  /*5040*/  @!P2 FMUL R26, R26, 0.5 ;  /* 0x3f0000001a1aa820 */ /* 0x000fe20000400000 */
[----:B---3--:R-:W-:Y:S01]  /*5050*/  @!P4 FMUL R34, R34, R34 ;  /* 0x000000222222c220 */ /* 0x008fe20000400000 */
[----:B------:R-:W-:Y:S02]  /*5060*/  FSETP.GEU.AND P4, PT, R30, -126, PT ;  /* 0xc2fc00001e00780b */ /* 0x000fe40003f8e000 */
[----:B------:R2:W3:Y:S06]  /*5070*/  MUFU.EX2 R35, R23 ;  /* 0x0000001700237308 */ /* 0x0004ec0000000800 */
[----:B------:R-:W-:-:S02]  /*5080*/  @!P3 FMUL R27, R27, 0.5 ;  /* 0x3f0000001b1bb820 */ /* 0x000fc40000400000 */
[----:B------:R4:W5:Y:S01]  /*5090*/  MUFU.EX2 R38, R26 ;  /* 0x0000001a00267308 */ /* 0x0009620000000800 */
[--C-:B--2---:R-:W-:Y:S01]  /*50a0*/  FFMA R23, R42, UR17, -R22.reuse ;  /* 0x000000112a177c23 */ /* 0x104fe20008000816 */
[----:B-1----:R-:W-:Y:S01]  /*50b0*/  @!P6 FMUL R41, R41, R41 ;  /* 0x000000292929e220 */ /* 0x002fe20000400000 */
[----:B------:R-:W-:Y:S01]  /*50c0*/  FSETP.GEU.AND P6, PT, R44, -126, PT ;  /* 0xc2fc00002c00780b */ /* 0x000fe20003fce000 */
[----:B------:R-:W-:Y:S01]  /*50d0*/  @!P4 FMUL R30, R30, 0.5 ;  /* 0x3f0000001e1ec820 */ /* 0x000fe20000400000 */
[----:B------:R-:W-:-:S03]  /*50e0*/  FFMA R22, R55, UR17, -R22 ;  /* 0x0000001137167c23 */ /* 0x000fc60008000816 */
[----:B------:R1:W2:Y:S01]  /*50f0*/  MUFU.EX2 R39, R27 ;  /* 0x0000001b00277308 */ /* 0x0002a20000000800 */
[----:B---3--:R-:W-:Y:S01]  /*5100*/  @!P5 FMUL R35, R35, R35 ;  /* 0x000000232323d220 */ /* 0x008fe20000400000 */
[----:B------:R-:W-:Y:S01]  /*5110*/  FSETP.GEU.AND P5, PT, R23, -126, PT ;  /* 0xc2fc00001700780b */ /* 0x000fe20003fae000 */
[----:B----4-:R-:W-:Y:S01]  /*5120*/  FADD R26, R10, R11 ;  /* 0x0000000b0a1a7221 */ /* 0x010fe20000000000 */
[----:B------:R-:W-:Y:S01]  /*5130*/  FADD R10, R24, R13 ;  /* 0x0000000d180a7221 */ /* 0x000fe20000000000 */
[----:B------:R-:W-:Y:S01]  /*5140*/  FADD R11, R28, R17 ;  /* 0x000000111c0b7221 */ /* 0x000fe20000000000 */
[----:B------:R-:W-:Y:S02]  /*5150*/  F2FP.BF16.F32.PACK_AB R24, R25, R24 ;  /* 0x000000181918723e */ /* 0x000fe400000010ff */
[----:B------:R3:W4:Y:S01]  /*5160*/  MUFU.EX2 R42, R30 ;  /* 0x0000001e002a7308 */ /* 0x0007220000000800 */
[----:B-----5:R-:W-:Y:S01]  /*5170*/  @!P2 FMUL R38, R38, R38 ;  /* 0x000000262626a220 */ /* 0x020fe20000400000 */
[----:B------:R-:W-:Y:S01]  /*5180*/  FSETP.GEU.AND P2, PT, R46, -126, PT ;  /* 0xc2fc00002e00780b */ /* 0x000fe20003f4e000 */
[----:B------:R-:W-:Y:S01]  /*5190*/  @!P6 FMUL R44, R44, 0.5 ;  /* 0x3f0000002c2ce820 */ /* 0x000fe20000400000 */
[----:B-1----:R-:W-:Y:S01]  /*51a0*/  FADD R27, R37, R18 ;  /* 0x00000012251b7221 */ /* 0x002fe20000000000 */
[----:B------:R-:W-:-:S02]  /*51b0*/  F2FP.BF16.F32.PACK_AB R25, R31, R40 ;  /* 0x000000281f19723e */ /* 0x000fc400000010ff */
[----:B------:R-:W-:Y:S01]  /*51c0*/  @!P5 FMUL R23, R23, 0.5 ;  /* 0x3f0000001717d820 */ /* 0x000fe20000400000 */
[----:B--2---:R-:W-:Y:S01]  /*51d0*/  @!P3 FMUL R39, R39, R39 ;  /* 0x000000272727b220 */ /* 0x004fe20000400000 */
[----:B------:R-:W-:Y:S02]  /*51e0*/  FSETP.GEU.AND P3, PT, R47, -126, PT ;  /* 0xc2fc00002f00780b */ /* 0x000fe40003f6e000 */
[----:B------:R1:W2:Y:S01]  /*51f0*/  MUFU.EX2 R43, R23 ;  /* 0x00000017002b7308 */ /* 0x0002a20000000800 */
[----:B---3--:R-:W-:Y:S01]  /*5200*/  FMUL R30, R20, UR17 ;  /* 0x00000011141e7c20 */ /* 0x008fe20008400000 */
[----:B------:R-:W-:Y:S02]  /*5210*/  FADD R20, R29, R16 ;  /* 0x000000101d147221 */ /* 0x000fe40000000000 */
[----:B------:R-:W-:Y:S01]  /*5220*/  @!P2 FMUL R46, R46, 0.5 ;  /* 0x3f0000002e2ea820 */ /* 0x000fe20000400000 */
[----:B----4-:R-:W-:Y:S01]  /*5230*/  @!P4 FMUL R42, R42, R42 ;  /* 0x0000002a2a2ac220 */ /* 0x010fe20000400000 */
[----:B------:R-:W-:-:S02]  /*5240*/  FSETP.GEU.AND P4, PT, R50, -126, PT ;  /* 0xc2fc00003200780b */ /* 0x000fc40003f8e000 */
[----:B------:R-:W3:Y:S01]  /*5250*/  MUFU.EX2 R44, R44 ;  /* 0x0000002c002c7308 */ /* 0x000ee20000000800 */
[----:B------:R-:W-:Y:S01]  /*5260*/  FADD R27, R20, R27 ;  /* 0x0000001b141b7221 */ /* 0x000fe20000000000 */
[----:B-1----:R-:W-:Y:S01]  /*5270*/  FADD R23, R32, R19 ;  /* 0x0000001320177221 */ /* 0x002fe20000000000 */
[----:B------:R-:W-:Y:S02]  /*5280*/  @!P3 FMUL R47, R47, 0.5 ;  /* 0x3f0000002f2fb820 */ /* 0x000fe40000400000 */
[----:B------:R-:W-:Y:S01]  /*5290*/  FADD R27, R26, R27 ;  /* 0x0000001b1a1b7221 */ /* 0x000fe20000000000 */
[----:B------:R-:W-:Y:S01]  /*52a0*/  FADD R10, R10, R23 ;  /* 0x000000170a0a7221 */ /* 0x000fe20000000000 */
[----:B------:R-:W-:Y:S01]  /*52b0*/  F2FP.BF16.F32.PACK_AB R26, R29, R28 ;  /* 0x0000001c1d1a723e */ /* 0x000fe200000010ff */
[----:B------:R-:W1:Y:S01]  /*52c0*/  MUFU.EX2 R45, R46 ;  /* 0x0000002e002d7308 */ /* 0x000e620000000800 */
[----:B--2---:R-:W-:Y:S01]  /*52d0*/  @!P5 FMUL R43, R43, R43 ;  /* 0x0000002b2b2bd220 */ /* 0x004fe20000400000 */
[----:B------:R-:W-:Y:S01]  /*52e0*/  FSETP.GEU.AND P5, PT, R51, -126, PT ;  /* 0xc2fc00003300780b */ /* 0x000fe20003fae000 */
[----:B------:R-:W-:Y:S01]  /*52f0*/  @!P4 FMUL R50, R50, 0.5 ;  /* 0x3f0000003232c820 */ /* 0x000fe20000400000 */
[----:B------:R-:W-:-:S02]  /*5300*/  F2FP.BF16.F32.PACK_AB R28, R33, R32 ;  /* 0x00000020211c723e */ /* 0x000fc400000010ff */
[----:B------:R-:W-:Y:S02]  /*5310*/  F2FP.BF16.F32.PACK_AB R29, R38, R41 ;  /* 0x00000029261d723e */ /* 0x000fe400000010ff */
[----:B------:R-:W2:Y:S01]  /*5320*/  MUFU.EX2 R48, R47 ;  /* 0x0000002f00307308 */ /* 0x000ea20000000800 */
[----:B---3--:R-:W-:Y:S01]  /*5330*/  @!P6 FMUL R44, R44, R44 ;  /* 0x0000002c2c2ce220 */ /* 0x008fe20000400000 */
[----:B------:R-:W-:Y:S02]  /*5340*/  FSETP.GEU.AND P6, PT, R54, -126, PT ;  /* 0xc2fc00003600780b */ /* 0x000fe40003fce000 */
[----:B------:R-:W-:Y:S01]  /*5350*/  F2FP.BF16.F32.PACK_AB R32, R14, R13 ;  /* 0x0000000d0e20723e */ /* 0x000fe200000010ff */
[----:B------:R-:W-:Y:S01]  /*5360*/  FADD R23, R31, R44 ;  /* 0x0000002c1f177221 */ /* 0x000fe20000000000 */
[----:B------:R-:W-:Y:S01]  /*5370*/  F2FP.BF16.F32.PACK_AB R31, R42, R39 ;  /* 0x000000272a1f723e */ /* 0x000fe200000010ff */
[----:B------:R-:W-:Y:S01]  /*5380*/  @!P5 FMUL R51, R51, 0.5 ;  /* 0x3f0000003333d820 */ /* 0x000fe20000400000 */
[----:B------:R-:W3:Y:S01]  /*5390*/  MUFU.EX2 R50, R50 ;  /* 0x0000003200327308 */ /* 0x000ee20000000800 */
[----:B-1----:R-:W-:Y:S01]  /*53a0*/  @!P2 FMUL R45, R45, R45 ;  /* 0x0000002d2d2da220 */ /* 0x002fe20000400000 */
[----:B------:R-:W-:-:S02]  /*53b0*/  FSETP.GEU.AND P2, PT, R22, -126, PT ;  /* 0xc2fc00001600780b */ /* 0x000fc40003f4e000 */
[----:B------:R-:W-:Y:S01]  /*53c0*/  F2FP.BF16.F32.PACK_AB R33, R44, R43 ;  /* 0x0000002b2c21723e */ /* 0x000fe200000010ff */
[----:B------:R-:W-:Y:S02]  /*53d0*/  FADD R46, R34, R45 ;  /* 0x0000002d222e7221 */ /* 0x000fe40000000000 */
[----:B------:R-:W-:Y:S01]  /*53e0*/  @!P6 FMUL R54, R54, 0.5 ;  /* 0x3f0000003636e820 */ /* 0x000fe20000400000 */
[----:B------:R-:W1:Y:S01]  /*53f0*/  MUFU.EX2 R51, R51 ;  /* 0x0000003300337308 */ /* 0x000e620000000800 */
[----:B--2---:R-:W-:Y:S01]  /*5400*/  @!P3 FMUL R48, R48, R48 ;  /* 0x000000303030b220 */ /* 0x004fe20000400000 */
[----:B------:R-:W-:-:S03]  /*5410*/  FSETP.GEU.AND P3, PT, R15, -126, PT ;  /* 0xc2fc00000f00780b */ /* 0x000fc60003f6e000 */
[----:B------:R-:W-:Y:S02]  /*5420*/  FADD R49, R35, R48 ;  /* 0x0000003023317221 */ /* 0x000fe40000000000 */
[----:B------:R-:W-:Y:S01]  /*5430*/  @!P2 FMUL R22, R22, 0.5 ;  /* 0x3f0000001616a820 */ /* 0x000fe20000400000 */
[----:B------:R-:W2:Y:S01]  /*5440*/  MUFU.EX2 R54, R54 ;  /* 0x0000003600367308 */ /* 0x000ea20000000800 */
[----:B---3--:R-:W-:Y:S01]  /*5450*/  @!P4 FMUL R50, R50, R50 ;  /* 0x000000323232c220 */ /* 0x008fe20000400000 */
[----:B------:R-:W-:-:S03]  /*5460*/  FSETP.GEU.AND P4, PT, R30, -126, PT ;  /* 0xc2fc00001e00780b */ /* 0x000fc60003f8e000 */
[----:B------:R-:W-:Y:S02]  /*5470*/  FADD R53, R41, R50 ;  /* 0x0000003229357221 */ /* 0x000fe40000000000 */
[----:B------:R-:W-:Y:S01]  /*5480*/  @!P3 FMUL R15, R15, 0.5 ;  /* 0x3f0000000f0fb820 */ /* 0x000fe20000400000 */
[----:B------:R3:W4:Y:S01]  /*5490*/  MUFU.EX2 R47, R22 ;  /* 0x00000016002f7308 */ /* 0x0007220000000800 */
[----:B-1----:R-:W-:-:S04]  /*54a0*/  @!P5 FMUL R51, R51, R51 ;  /* 0x000000333333d220 */ /* 0x002fc80000400000 */
[----:B------:R-:W-:Y:S01]  /*54b0*/  FADD R52, R38, R51 ;  /* 0x0000003326347221 */ /* 0x000fe20000000000 */
[----:B------:R-:W-:Y:S01]  /*54c0*/  F2FP.BF16.F32.PACK_AB R38, R18, R21 ;  /* 0x000000151226723e */ /* 0x000fe200000010ff */
[----:B------:R-:W-:Y:S01]  /*54d0*/  @!P4 FMUL R30, R30, 0.5 ;  /* 0x3f0000001e1ec820 */ /* 0x000fe20000400000 */
[----:B------:R-:W1:Y:S01]  /*54e0*/  MUFU.EX2 R15, R15 ;  /* 0x0000000f000f7308 */ /* 0x000e620000000800 */
[----:B---3--:R-:W-:Y:S01]  /*54f0*/  FADD R22, R36, R21 ;  /* 0x0000001524167221 */ /* 0x008fe20000000000 */
[----:B--2---:R-:W-:Y:S01]  /*5500*/  @!P6 FMUL R54, R54, R54 ;  /* 0x000000363636e220 */ /* 0x004fe20000400000 */
[----:B------:R-:W-:Y:S02]  /*5510*/  FADD R23, R23, R52 ;  /* 0x0000003417177221 */ /* 0x000fe40000000000 */
[----:B------:R-:W-:Y:S01]  /*5520*/  FADD R11, R11, R22 ;  /* 0x000000160b0b7221 */ /* 0x000fe20000000000 */
[----:B------:R-:W-:Y:S01]  /*5530*/  FADD R22, R40, R43 ;  /* 0x0000002b28167221 */ /* 0x000fe20000000000 */
[----:B------:R-:W-:Y:S01]  /*5540*/  FADD R55, R39, R54 ;  /* 0x0000003627377221 */ /* 0x000fe20000000000 */
[----:B------:R2:W3:Y:S01]  /*5550*/  MUFU.EX2 R20, R30 ;  /* 0x0000001e00147308 */ /* 0x0004e20000000800 */
[----:B----4-:R-:W-:Y:S01]  /*5560*/  @!P2 FMUL R47, R47, R47 ;  /* 0x0000002f2f2fa220 */ /* 0x010fe20000400000 */
[----:B------:R-:W-:Y:S01]  /*5570*/  FADD R22, R22, R53 ;  /* 0x0000003516167221 */ /* 0x000fe20000000000 */
[----:B------:R-:W-:Y:S01]  /*5580*/  FADD R55, R46, R55 ;  /* 0x000000372e377221 */ /* 0x000fe20000000000 */
[----:B------:R-:W-:Y:S01]  /*5590*/  FADD R10, R10, R11 ;  /* 0x0000000b0a0a7221 */ /* 0x000fe20000000000 */
[----:B------:R-:W-:Y:S01]  /*55a0*/  FADD R72, R42, R47 ;  /* 0x0000002f2a487221 */ /* 0x000fe20000000000 */
[----:B------:R-:W-:Y:S01]  /*55b0*/  SHF.L.U32 R11, R9, 0x1f, RZ ;  /* 0x0000001f090b7819 */ /* 0x000fe200000006ff */
[----:B------:R-:W-:Y:S01]  /*55c0*/  FADD R22, R22, R55 ;  /* 0x0000003716167221 */ /* 0x000fe20000000000 */
[----:B------:R-:W-:Y:S01]  /*55d0*/  FADD R10, R10, R27 ;  /* 0x0000001b0a0a7221 */ /* 0x000fe20000000000 */
[----:B------:R-:W-:Y:S01]  /*55e0*/  FADD R72, R49, R72 ;  /* 0x0000004831487221 */ /* 0x000fe20000000000 */
[----:B-1----:R-:W-:Y:S01]  /*55f0*/  @!P3 FMUL R15, R15, R15 ;  /* 0x0000000f0f0fb220 */ /* 0x002fe20000400000 */
[----:B------:R1:W4:Y:S01]  /*5600*/  SYNCS.PHASECHK.TRANS64.TRYWAIT P2, [UR6+0x7000], R11 ;  /* 0x0070000bff0075a7 */ /* 0x0003220008040146 */
[----:B--2---:R-:W-:Y:S01]  /*5610*/  F2FP.BF16.F32.PACK_AB R30, R37, R36 ;  /* 0x00000024251e723e */ /* 0x004fe200000010ff */
[----:B------:R-:W-:Y:S01]  /*5620*/  FADD R23, R23, R72 ;  /* 0x0000004817177221 */ /* 0x000fe20000000000 */
[----:B------:R-:W-:Y:S01]  /*5630*/  F2FP.BF16.F32.PACK_AB R27, R35, R34 ;  /* 0x00000022231b723e */ /* 0x000fe200000010ff */
[----:B------:R-:W-:Y:S01]  /*5640*/  FFMA R6, R15, R6, R10 ;  /* 0x000000060f067223 */ /* 0x000fe2000000000a */
[-C--:B------:R-:W-:Y:S01]  /*5650*/  FMUL R56, R56, R15.reuse ;  /* 0x0000000f38387220 */ /* 0x080fe20000400000 */
[----:B------:R-:W-:Y:S01]  /*5660*/  FADD R23, R22, R23 ;  /* 0x0000001716177221 */ /* 0x000fe20000000000 */
[----:B---3--:R-:W-:Y:S01]  /*5670*/  @!P4 FMUL R20, R20, R20 ;  /* 0x000000141414c220 */ /* 0x008fe20000400000 */
        /* <DEDUP_REMOVED lines=19> */
[----:B------:R-:W-:Y:S01]  /*57b0*/  F2FP.BF16.F32.PACK_AB R37, R51, R50 ;  /* 0x000000323325723e */ /* 0x000fe200000010ff */
[----:B-1----:R-:W-:Y:S06]  /*57c0*/  @!P0 BRA `(.L_x_39) ;  /* 0x0000000000048947 */ /* 0x002fec0003800000 */
[----:B------:R-:W-:Y:S01]  /*57d0*/  BPT.TRAP 0x1 ;  /* 0x000000040000795c */ /* 0x000fe20000300000 */
.L_x_39:
[----:B----4-:R-:W-:Y:S05]  /*57e0*/  @P2 BRA `(.L_x_40) ;  /* 0x0000000000082947 */ /* 0x010fea0003800000 */
[----:B------:R-:W1:Y:S02]  /*57f0*/  SYNCS.PHASECHK.TRANS64.TRYWAIT P2, [UR6+0x7000], R11 ;  /* 0x0070000bff0075a7 */ /* 0x000e640008040146 */
[----:B-1----:R-:W-:Y:S05]  /*5800*/  @!P2 BRA `(.L_x_41) ;  /* 0x000000240098a947 */ /* 0x002fea0003800000 */
.L_x_40:
        /* <DEDUP_REMOVED lines=23> */
.L_x_42:
[----:B------:R-:W-:-:S04]  /*5980*/  ULEA UR6, UR13, UR38, 0x3 ;  /* 0x000000260d067291 */ /* 0x000fc8000f8e183f */
[----:B------:R-:W-:-:S04]  /*5990*/  UIADD3 UR6, UR6, 0x7028, URZ ;  /* 0x0000702806067890 */ /* 0x000fc8000fffe03f */
[----:B------:R-:W-:-:S09]  /*59a0*/  UPRMT UR6, URZ, 0x654, UR6 ;  /* 0x000006543f067896 */ /* 0x000fd20008000006 */
[----:B------:R-:W-:Y:S01]  /*59b0*/  SYNCS.ARRIVE.TRANS64.RED.A1T0 RZ, [UR6], RZ ;  /* 0x000000ffffff79a7 */ /* 0x000fe20008100406 */
[----:B------:R-:W-:Y:S05]  /*59c0*/  @P1 BRA `(.L_x_43) ;  /* 0x0000000000041947 */ /* 0x000fea0003800000 */
[----:B------:R-:W-:Y:S01]  /*59d0*/  BPT.TRAP 0x1 ;  /* 0x000000040000795c */ /* 0x000fe20000300000 */
.L_x_43:
[----:B------:R-:W-:-:S04]  /*59e0*/  UIADD3 UR13, UR13, 0x1, URZ ;  /* 0x000000010d0d7890 */ /* 0x000fc8000fffe03f */
[----:B------:R-:W-:-:S04]  /*59f0*/  UISETP.NE.AND UP0, UPT, UR13, 0x5, UPT ;  /* 0x000000050d00788c */ /* 0x000fc8000bf05270 */
[----:B------:R-:W-:Y:S01]  /*5a00*/  USEL UR13, UR13, URZ, UP0 ;  /* 0x0000003f0d0d7287 */ /* 0x000fe20008000000 */
[----:B------:R-:W-:Y:S11]  /*5a10*/  @!P0 BRA `(.L_x_44) ;  /* 0x0000000000048947 */ /* 0x000ff60003800000 */
[----:B------:R-:W-:Y:S01]  /*5a20*/  BPT.TRAP 0x1 ;  /* 0x000000040000795c */ /* 0x000fe20000300000 */
.L_x_44:
[----:B------:R-:W-:-:S04]  /*5a30*/  ULEA UR6, UR13, UR38, 0x3 ;  /* 0x000000260d067291 */ /* 0x000fc8000f8e183f */
[----:B------:R-:W-:-:S04]  /*5a40*/  UIADD3 UR6, UR6, 0x7028, URZ ;  /* 0x0000702806067890 */ /* 0x000fc8000fffe03f */
[----:B------:R-:W-:-:S09]  /*5a50*/  UPRMT UR6, URZ, 0x654, UR6 ;  /* 0x000006543f067896 */ /* 0x000fd20008000006 */
[----:B------:R-:W-:Y:S01]  /*5a60*/  SYNCS.ARRIVE.TRANS64.RED.A1T0 RZ, [UR6], RZ ;  /* 0x000000ffffff79a7 */ /* 0x000fe20008100406 */
[----:B------:R-:W-:Y:S05]  /*5a70*/  @P1 BRA `(.L_x_45) ;  /* 0x0000000000041947 */ /* 0x000fea0003800000 */
[----:B------:R-:W-:Y:S01]  /*5a80*/  BPT.TRAP 0x1 ;  /* 0x000000040000795c */ /* 0x000fe20000300000 */
.L_x_45:
[----:B------:R-:W-:Y:S01]  /*5a90*/  UIADD3 UR15, UR15, 0x1, URZ ;  /* 0x000000010f0f7890 */ /* 0x000fe2000fffe03f */
[C---:B------:R-:W-:Y:S01]  /*5aa0*/  ISETP.GT.AND P2, PT, R3.reuse, 0x1, PT ;  /* 0x000000010300780c */ /* 0x040fe20003f44270 */
[----:B------:R-:W-:Y:S01]  /*5ab0*/  UIADD3 UR13, UR13, 0x1, URZ ;  /* 0x000000010d0d7890 */ /* 0x000fe2000fffe03f */
[----:B------:R-:W-:Y:S01]  /*5ac0*/  VIADD R3, R3, 0xffffffff ;  /* 0xffffffff03037836 */ /* 0x000fe20000000000 */
[----:B------:R-:W-:Y:S01]  /*5ad0*/  UISETP.NE.AND UP1, UPT, UR15, 0x5, UPT ;  /* 0x000000050f00788c */ /* 0x000fe2000bf25270 */
[----:B------:R-:W-:Y:S01]  /*5ae0*/  VIADD R5, R5, 0x40 ;  /* 0x0000004005057836 */ /* 0x000fe20000000000 */
[----:B------:R-:W-:Y:S01]  /*5af0*/  UISETP.NE.AND UP0, UPT, UR13, 0x5, UPT ;  /* 0x000000050d00788c */ /* 0x000fe2000bf05270 */
[----:B-1----:R-:W-:Y:S01]  /*5b00*/  IMAD.MOV.U32 R10, RZ, RZ, R4 ;  /* 0x000000ffff0a7224 */ /* 0x002fe200078e0004 */
[----:B------:R-:W-:Y:S01]  /*5b10*/  USEL UR6, URZ, 0x1, UP1 ;  /* 0x000000013f067887 */ /* 0x000fe20008800000 */
[----:B------:R-:W-:Y:S01]  /*5b20*/  MOV R11, R8 ;  /* 0x00000008000b7202 */ /* 0x000fe20000000f00 */
[----:B------:R-:W-:-:S02]  /*5b30*/  USEL UR13, UR13, URZ, UP0 ;  /* 0x0000003f0d0d7287 */ /* 0x000fc40008000000 */
[----:B------:R-:W-:Y:S02]  /*5b40*/  USEL UR15, UR15, URZ, UP1 ;  /* 0x0000003f0f0f7287 */ /* 0x000fe40008800000 */
[----:B------:R-:W-:Y:S01]  /*5b50*/  LOP3.LUT R9, R9, UR6, RZ, 0x3c, !PT ;  /* 0x0000000609097c12 */ /* 0x000fe2000f8e3cff */
[----:B------:R-:W-:Y:S09]  /*5b60*/  @P2 BRA `(.L_x_46) ;  /* 0xffffffe4000c2947 */ /* 0x000ff2000383ffff */
.L_x_35:
[----:B------:R-:W1:Y:S01]  /*5b70*/  SHFL.BFLY PT, R3, R6, 0x1, 0x1f ;  /* 0x0c201f0006037f89 */ /* 0x000e6200000e0000 */
[----:B------:R-:W-:Y:S01]  /*5b80*/  BSSY B0, `(.L_x_47) ;  /* 0x0000023000007945 */ /* 0x000fe20003800000 */
[----:B------:R-:W-:Y:S01]  /*5b90*/  IMAD.MOV.U32 R9, RZ, RZ, 0x7f800000 ;  /* 0x7f800000ff097424 */ /* 0x000fe200078e00ff */
[----:B------:R-:W-:Y:S01]  /*5ba0*/  MOV R11, 0x7f800000 ;  /* 0x7f800000000b7802 */ /* 0x000fe20000000f00 */
[----:B------:R-:W2:Y:S01]  /*5bb0*/  SHFL.BFLY PT, R0, R7, 0x1, 0x1f ;  /* 0x0c201f0007007f89 */ /* 0x000ea200000e0000 */
[----:B------:R-:W-:Y:S02]  /*5bc0*/  IMAD.MOV.U32 R10, RZ, RZ, 0x3f800000 ;  /* 0x3f800000ff0a7424 */ /* 0x000fe400078e00ff */
[----:B-1----:R-:W-:Y:S01]  /*5bd0*/  FADD R3, R3, R6 ;  /* 0x0000000603037221 */ /* 0x002fe20000000000 */
[----:B--2---:R-:W-:-:S04]  /*5be0*/  FADD R16, R0, R7 ;  /* 0x0000000700107221 */ /* 0x004fc80000000000 */
[----:B------:R-:W1:Y:S01]  /*5bf0*/  SHFL.BFLY PT, R2, R3, 0x2, 0x1f ;  /* 0x0c401f0003027f89 */ /* 0x000e6200000e0000 */
[----:B------:R-:W-:-:S03]  /*5c00*/  IMAD.MOV.U32 R0, RZ, RZ, 0x3f800000 ;  /* 0x3f800000ff007424 */ /* 0x000fc600078e00ff */
[----:B------:R-:W2:Y:S01]  /*5c10*/  SHFL.BFLY PT, R17, R16, 0x2, 0x1f ;  /* 0x0c401f0010117f89 */ /* 0x000ea200000e0000 */
[C---:B-1----:R-:W-:Y:S01]  /*5c20*/  FSETP.NE.AND P0, PT, R3.reuse, -R2, PT ;  /* 0x800000020300720b */ /* 0x042fe20003f05000 */
[----:B------:R-:W-:Y:S01]  /*5c30*/  FADD R5, R3, R2 ;  /* 0x0000000203057221 */ /* 0x000fe20000000000 */
[----:B--2---:R-:W-:-:S11]  /*5c40*/  FADD R6, R16, R17 ;  /* 0x0000001110067221 */ /* 0x004fd60000000000 */
[----:B------:R-:W-:Y:S05]  /*5c50*/  @!P0 BRA `(.L_x_48) ;  /* 0x0000000000548947 */ /* 0x000fea0003800000 */
[----:B------:R-:W-:Y:S01]  /*5c60*/  VIADD R0, R5, 0x1800000 ;  /* 0x0180000005007836 */ /* 0x000fe20000000000 */
[----:B------:R-:W-:Y:S04]  /*5c70*/  BSSY B1, `(.L_x_49) ;  /* 0x000000c000017945 */ /* 0x000fe80003800000 */
[----:B------:R-:W-:-:S04]  /*5c80*/  LOP3.LUT R0, R0, 0x7f800000, RZ, 0xc0, !PT ;  /* 0x7f80000000007812 */ /* 0x000fc800078ec0ff */
[----:B------:R-:W-:-:S13]  /*5c90*/  ISETP.GT.U32.AND P0, PT, R0, 0x1ffffff, PT ;  /* 0x01ffffff0000780c */ /* 0x000fda0003f04070 */
[----:B------:R-:W-:Y:S05]  /*5ca0*/  @P0 BRA `(.L_x_50) ;  /* 0x0000000000100947 */ /* 0x000fea0003800000 */
[----:B------:R-:W-:Y:S01]  /*5cb0*/  IMAD.MOV.U32 R2, RZ, RZ, R5 ;  /* 0x000000ffff027224 */ /* 0x000fe200078e0005 */
[----:B------:R-:W-:-:S07]  /*5cc0*/  MOV R15, 0x5ce0 ;  /* 0x00005ce0000f7802 */ /* 0x000fce0000000f00 */
[----:B------:R-:W-:Y:S05]  /*5cd0*/  CALL.REL.NOINC `($__internal_0_$__cuda_sm20_rcp_rn_f32_slowpath) ;  /* 0x00000024000c7944 */ /* 0x000fea0003c00000 */
[----:B------:R-:W-:Y:S05]  /*5ce0*/  BRA `(.L_x_51) ;  /* 0x0000000000107947 */ /* 0x000fea0003800000 */
.L_x_50:
[----:B------:R-:W1:Y:S02]  /*5cf0*/  MUFU.RCP R0, R5 ;  /* 0x0000000500007308 */ /* 0x000e640000001000 */
[----:B-1----:R-:W-:-:S04]  /*5d00*/  FFMA R2, R5, R0, -1 ;  /* 0xbf80000005027423 */ /* 0x002fc80000000000 */
[----:B------:R-:W-:-:S04]  /*5d10*/  FADD.FTZ R3, -R2, -RZ ;  /* 0x800000ff02037221 */ /* 0x000fc80000010100 */
[----:B------:R-:W-:-:S07]  /*5d20*/  FFMA R0, R0, R3, R0 ;  /* 0x0000000300007223 */ /* 0x000fce0000000000 */
.L_x_51:
[----:B------:R-:W-:Y:S05]  /*5d30*/  BSYNC B1 ;  /* 0x0000000000017941 */ /* 0x000fea0003800000 */
.L_x_49:
[----:B------:R-:W-:Y:S01]  /*5d40*/  FSETP.GEU.AND P0, PT, |R5|, 1.175494350822287508e-38, PT ;  /* 0x008000000500780b */ /* 0x000fe20003f0e200 */
[----:B------:R-:W-:-:S12]  /*5d50*/  ULDC UR4, c[0x0][0x600] ;  /* 0x0001800000047ab9 */ /* 0x000fd80000000800 */
[----:B------:R-:W-:-:S04]  /*5d60*/  @!P0 FMUL R5, R5, 16777216 ;  /* 0x4b80000005058820 */ /* 0x000fc80000400000 */
[----:B------:R-:W1:Y:S02]  /*5d70*/  MUFU.LG2 R2, R5 ;  /* 0x0000000500027308 */ /* 0x000e640000000c00 */
[----:B-1----:R-:W-:-:S04]  /*5d80*/  @!P0 FADD R2, R2, -24 ;  /* 0xc1c0000002028421 */ /* 0x002fc80000000000 */
[----:B------:R-:W-:-:S04]  /*5d90*/  FMUL R11, R2, 0.69314718246459960938 ;  /* 0x3f317218020b7820 */ /* 0x000fc80000400000 */
[----:B------:R-:W-:-:S07]  /*5da0*/  FFMA R11, R4, UR4, R11 ;  /* 0x00000004040b7c23 */ /* 0x000fce000800000b */
.L_x_48:
[----:B------:R-:W-:Y:S05]  /*5db0*/  BSYNC B0 ;  /* 0x0000000000007941 */ /* 0x000fea0003800000 */
.L_x_47:
[----:B------:R-:W-:Y:S01]  /*5dc0*/  FSETP.NE.AND P0, PT, R16, -R17, PT ;  /* 0x800000111000720b */ /* 0x000fe20003f05000 */
[----:B------:R-:W-:Y:S01]  /*5dd0*/  ULDC UR4, c[0x0][0x608] ;  /* 0x0001820000047ab9 */ /* 0x000fe20000000800 */
[----:B------:R-:W-:Y:S01]  /*5de0*/  BSSY B0, `(.L_x_52) ;  /* 0x0000021000007945 */ /* 0x000fe20003800000 */
[----:B------:R-:W-:-:S04]  /*5df0*/  FMUL R0, R0, UR4 ;  /* 0x0000000400007c20 */ /* 0x000fc80008400000 */
        /* <DEDUP_REMOVED lines=8> */
[----:B------:R-:W-:Y:S06]  /*5e80*/  @!P0 BRA `(.L_x_53) ;  /* 0x0000000000588947 */ /* 0x000fec0003800000 */
[----:B------:R-:W-:Y:S01]  /*5e90*/  VIADD R0, R6, 0x1800000 ;  /* 0x0180000006007836 */ /* 0x000fe20000000000 */
[----:B------:R-:W-:Y:S04]  /*5ea0*/  BSSY B1, `(.L_x_54) ;  /* 0x000000d000017945 */ /* 0x000fe80003800000 */
[----:B------:R-:W-:-:S04]  /*5eb0*/  LOP3.LUT R0, R0, 0x7f800000, RZ, 0xc0, !PT ;  /* 0x7f80000000007812 */ /* 0x000fc800078ec0ff */
[----:B------:R-:W-:-:S13]  /*5ec0*/  ISETP.GT.U32.AND P0, PT, R0, 0x1ffffff, PT ;  /* 0x01ffffff0000780c */ /* 0x000fda0003f04070 */
[----:B------:R-:W-:Y:S05]  /*5ed0*/  @P0 BRA `(.L_x_55) ;  /* 0x0000000000140947 */ /* 0x000fea0003800000 */
[----:B------:R-:W-:Y:S02]  /*5ee0*/  MOV R2, R6 ;  /* 0x0000000600027202 */ /* 0x000fe40000000f00 */
[----:B------:R-:W-:-:S07]  /*5ef0*/  MOV R15, 0x5f10 ;  /* 0x00005f10000f7802 */ /* 0x000fce0000000f00 */
[----:B------:R-:W-:Y:S05]  /*5f00*/  CALL.REL.NOINC `($__internal_0_$__cuda_sm20_rcp_rn_f32_slowpath) ;  /* 0x0000002000807944 */ /* 0x000fea0003c00000 */
[----:B------:R-:W-:Y:S01]  /*5f10*/  IMAD.MOV.U32 R10, RZ, RZ, R0 ;  /* 0x000000ffff0a7224 */ /* 0x000fe200078e0000 */
[----:B------:R-:W-:Y:S06]  /*5f20*/  BRA `(.L_x_56) ;  /* 0x0000000000107947 */ /* 0x000fec0003800000 */
.L_x_55:
[----:B------:R-:W1:Y:S02]  /*5f30*/  MUFU.RCP R3, R6 ;  /* 0x0000000600037308 */ /* 0x000e640000001000 */
[----:B-1----:R-:W-:-:S04]  /*5f40*/  FFMA R0, R6, R3, -1 ;  /* 0xbf80000006007423 */ /* 0x002fc80000000003 */
[----:B------:R-:W-:-:S04]  /*5f50*/  FADD.FTZ R0, -R0, -RZ ;  /* 0x800000ff00007221 */ /* 0x000fc80000010100 */
[----:B------:R-:W-:-:S07]  /*5f60*/  FFMA R10, R3, R0, R3 ;  /* 0x00000000030a7223 */ /* 0x000fce0000000003 */
.L_x_56:
[----:B------:R-:W-:Y:S05]  /*5f70*/  BSYNC B1 ;  /* 0x0000000000017941 */ /* 0x000fea0003800000 */
.L_x_54:
[----:B------:R-:W-:Y:S01]  /*5f80*/  FSETP.GEU.AND P0, PT, |R6|, 1.175494350822287508e-38, PT ;  /* 0x008000000600780b */ /* 0x000fe20003f0e200 */
[----:B------:R-:W-:-:S12]  /*5f90*/  ULDC UR4, c[0x0][0x600] ;  /* 0x0001800000047ab9 */ /* 0x000fd80000000800 */
[----:B------:R-:W-:-:S04]  /*5fa0*/  @!P0 FMUL R6, R6, 16777216 ;  /* 0x4b80000006068820 */ /* 0x000fc80000400000 */
[----:B------:R-:W1:Y:S02]  /*5fb0*/  MUFU.LG2 R0, R6 ;  /* 0x0000000600007308 */ /* 0x000e640000000c00 */
[----:B-1----:R-:W-:-:S04]  /*5fc0*/  @!P0 FADD R0, R0, -24 ;  /* 0xc1c0000000008421 */ /* 0x002fc80000000000 */
[----:B------:R-:W-:-:S04]  /*5fd0*/  FMUL R9, R0, 0.69314718246459960938 ;  /* 0x3f31721800097820 */ /* 0x000fc80000400000 */
[----:B------:R-:W-:-:S07]  /*5fe0*/  FFMA R9, R8, UR4, R9 ;  /* 0x0000000408097c23 */ /* 0x000fce0008000009 */
.L_x_53:
[----:B------:R-:W-:Y:S05]  /*5ff0*/  BSYNC B0 ;  /* 0x0000000000007941 */ /* 0x000fea0003800000 */
.L_x_52:
[----:B------:R-:W-:Y:S01]  /*6000*/  UISETP.NE.AND UP0, UPT, UR36, 0x1, UPT ;  /* 0x000000012400788c */ /* 0x000fe2000bf05270 */
[----:B------:R-:W1:Y:S03]  /*6010*/  S2R R2, SR_TID.X ;  /* 0x0000000000027919 */ /* 0x000e660000002100 */
[----:B------:R-:W-:-:S06]  /*6020*/  USEL UR4, URZ, 0x1, UP0 ;  /* 0x000000013f047887 */ /* 0x000fcc0008000000 */
[----:B------:R-:W-:Y:S01]  /*6030*/  IMAD.U32 R0, RZ, RZ, UR4 ;  /* 0x00000004ff007e24 */ /* 0x000fe2000f8e00ff */
[----:B------:R-:W-:Y:S02]  /*6040*/  ULDC UR4, c[0x0][0x608] ;  /* 0x0001820000047ab9 */ /* 0x000fe40000000800 */
[----:B------:R-:W-:Y:S02]  /*6050*/  FMUL R10, R10, UR4 ;  /* 0x000000040a0a7c20 */ /* 0x000fe40008400000 */
[----:B------:R-:W-:-:S04]  /*6060*/  SHF.L.U32 R0, R0, 0x1f, RZ ;  /* 0x0000001f00007819 */ /* 0x000fc800000006ff */
[----:B------:R-:W2:Y:S01]  /*6070*/  SYNCS.PHASECHK.TRANS64.TRYWAIT P0, [UR16+0x8], R0 ;  /* 0x00000800ff0075a7 */ /* 0x000ea20008000150 */
[C---:B-1----:R-:W-:Y:S02]  /*6080*/  LOP3.LUT P1, RZ, R2.reuse, 0x3, RZ, 0xc0, !PT ;  /* 0x0000000302ff7812 */ /* 0x042fe4000782c0ff */
[----:B------:R-:W-:Y:S01]  /*6090*/  LOP3.LUT R16, R2, 0x7f, RZ, 0xc0, !PT ;  /* 0x0000007f02107812 */ /* 0x000fe200078ec0ff */
[----:B--2---:R-:W-:Y:S10]  /*60a0*/  @!P0 BRA `(.L_x_57) ;  /* 0x0000001c00888947 */ /* 0x004ff40003800000 */
.L_x_105:
[----:B------:R-:W-:Y:S01]  /*60b0*/  ULDC.64 UR10, c[0x0][0x208] ;  /* 0x00008200000a7ab9 */ /* 0x000fe20000000a00 */
[----:B------:R-:W-:Y:S01]  /*60c0*/  BSSY B0, `(.L_x_58) ;  /* 0x0000019000007945 */ /* 0x000fe20003800000 */
[----:B------:R-:W-:-:S03]  /*60d0*/  SHF.R.U32.HI R17, RZ, 0x5, R16 ;  /* 0x00000005ff117819 */ /* 0x000fc60000011610 */
[----:B------:R-:W-:Y:S05]  /*60e0*/  @P1 BRA `(.L_x_59) ;  /* 0x0000000000581947 */ /* 0x000fea0003800000 */
[----:B------:R-:W2:Y:S01]  /*60f0*/  S2UR UR4, SR_CTAID.Y ;  /* 0x00000000000479c3 */ /* 0x000ea20000002600 */
[----:B-1----:R-:W-:Y:S01]  /*6100*/  SHF.R.U32.HI R0, RZ, 0x2, R2 ;  /* 0x00000002ff007819 */ /* 0x002fe20000011602 */
[----:B------:R-:W-:Y:S01]  /*6110*/  IMAD.SHL.U32 R3, R17, 0x10, RZ ;  /* 0x0000001011037824 */ /* 0x000fe200078e00ff */
[----:B------:R-:W-:Y:S02]  /*6120*/  USHF.L.U32 UR8, UR37, 0x6, URZ ;  /* 0x0000000625087899 */ /* 0x000fe4000800063f */
[----:B------:R-:W-:Y:S01]  /*6130*/  LOP3.LUT R0, R0, 0x7, RZ, 0xc0, !PT ;  /* 0x0000000700007812 */ /* 0x000fe200078ec0ff */
[----:B------:R-:W-:Y:S02]  /*6140*/  ULDC.64 UR6, c[0x0][0x688] ;  /* 0x0001a20000067ab9 */ /* 0x000fe40000000a00 */
[----:B------:R-:W1:Y:S01]  /*6150*/  S2UR UR5, SR_CTAID.Z ;  /* 0x00000000000579c3 */ /* 0x000e620000002700 */
[----:B------:R-:W-:-:S04]  /*6160*/  LOP3.LUT R0, R3, 0xfffffff0, R0, 0xe2, !PT ;  /* 0xfffffff003007812 */ /* 0x000fc800078ee200 */
[----:B------:R-:W-:-:S05]  /*6170*/  IADD3 R3, R0, UR8, RZ ;  /* 0x0000000800037c10 */ /* 0x000fca000fffe0ff */
[----:B------:R-:W-:Y:S01]  /*6180*/  VIADD R2, R3, 0x8 ;  /* 0x0000000803027836 */ /* 0x000fe20000000000 */
[----:B--2---:R-:W-:-:S04]  /*6190*/  UIMAD UR4, UR4, UR6, UR8 ;  /* 0x00000006040472a4 */ /* 0x004fc8000f8e0208 */
[----:B-1----:R-:W-:-:S03]  /*61a0*/  UIMAD UR4, UR5, UR7, UR4 ;  /* 0x00000007050472a4 */ /* 0x002fc6000f8e0204 */
[----:B------:R-:W-:Y:S02]  /*61b0*/  ULDC UR5, c[0x0][0x288] ;  /* 0x0000a20000057ab9 */ /* 0x000fe40000000800 */
[----:B------:R-:W-:Y:S02]  /*61c0*/  ISETP.GE.U32.AND P0, PT, R3, UR5, PT ;  /* 0x0000000503007c0c */ /* 0x000fe4000bf06070 */
[----:B------:R-:W-:Y:S02]  /*61d0*/  IADD3 R0, P2, R0, UR4, RZ ;  /* 0x0000000400007c10 */ /* 0x000fe4000ff5e0ff */
[----:B------:R-:W-:Y:S01]  /*61e0*/  ISETP.GE.U32.AND P1, PT, R2, UR5, PT ;  /* 0x0000000502007c0c */ /* 0x000fe2000bf26070 */
[----:B------:R-:W-:Y:S02]  /*61f0*/  ULDC.64 UR4, c[0x0][0x680] ;  /* 0x0001a00000047ab9 */ /* 0x000fe40000000a00 */
[----:B------:R-:W-:Y:S01]  /*6200*/  IMAD.X R3, RZ, RZ, RZ, P2 ;  /* 0x000000ffff037224 */ /* 0x000fe200010e06ff */
[----:B------:R-:W-:-:S04]  /*6210*/  LEA R2, P2, R0, UR4, 0x2 ;  /* 0x0000000400027c11 */ /* 0x000fc8000f8410ff */
[----:B------:R-:W-:-:S05]  /*6220*/  LEA.HI.X R3, R0, UR5, R3, 0x2, P2 ;  /* 0x0000000500037c11 */ /* 0x000fca00090f1403 */
[----:B------:R2:W-:Y:S04]  /*6230*/  @!P0 STG.E desc[UR10][R2.64], R11 ;  /* 0x0000000b02008986 */ /* 0x0005e8000c10190a */
[----:B------:R2:W-:Y:S02]  /*6240*/  @!P1 STG.E desc[UR10][R2.64+0x20], R9 ;  /* 0x0000200902009986 */ /* 0x0005e4000c10190a */
.L_x_59:
[----:B------:R-:W-:Y:S05]  /*6250*/  BSYNC B0 ;  /* 0x0000000000007941 */ /* 0x000fea0003800000 */
.L_x_58:
[----:B------:R-:W-:Y:S01]  /*6260*/  ULDC.64 UR4, c[0x0][0x730] ;  /* 0x0001cc0000047ab9 */ /* 0x000fe20000000a00 */
[-C--:B------:R-:W-:Y:S01]  /*6270*/  FMUL R31, R58, R10.reuse ;  /* 0x0000000a3a1f7220 */ /* 0x080fe20000400000 */
[----:B------:R-:W-:Y:S01]  /*6280*/  ISETP.NE.U32.AND P0, PT, RZ, UR4, PT ;  /* 0x00000004ff007c0c */ /* 0x000fe2000bf05070 */
[-C--:B------:R-:W-:Y:S01]  /*6290*/  FMUL R59, R59, R10.reuse ;  /* 0x0000000a3b3b7220 */ /* 0x080fe20000400000 */
[-C--:B------:R-:W-:Y:S01]  /*62a0*/  FMUL R33, R62, R10.reuse ;  /* 0x0000000a3e217220 */ /* 0x080fe20000400000 */
[-C--:B------:R-:W-:Y:S01]  /*62b0*/  FMUL R63, R63, R10.reuse ;  /* 0x0000000a3f3f7220 */ /* 0x080fe20000400000 */
[----:B------:R-:W-:Y:S01]  /*62c0*/  ISETP.NE.AND.EX P0, PT, RZ, UR5, PT, P0 ;  /* 0x00000005ff007c0c */ /* 0x000fe2000bf05300 */
[-C--:B------:R-:W-:Y:S01]  /*62d0*/  FMUL R35, R66, R10.reuse ;  /* 0x0000000a42237220 */ /* 0x080fe20000400000 */
[-C--:B------:R-:W-:Y:S01]  /*62e0*/  FMUL R67, R67, R10.reuse ;  /* 0x0000000a43437220 */ /* 0x080fe20000400000 */
[-C--:B------:R-:W-:Y:S01]  /*62f0*/  FMUL R37, R70, R10.reuse ;  /* 0x0000000a46257220 */ /* 0x080fe20000400000 */
[----:B------:R-:W-:-:S09]  /*6300*/  FMUL R71, R71, R10 ;  /* 0x0000000a47477220 */ /* 0x000fd20000400000 */
[----:B------:R-:W-:Y:S05]  /*6310*/  @P0 BRA `(.L_x_60) ;  /* 0x0000000000200947 */ /* 0x000fea0003800000 */
[----:B------:R-:W-:Y:S02]  /*6320*/  ULDC.64 UR4, c[0x0][0x728] ;  /* 0x0001ca0000047ab9 */ /* 0x000fe40000000a00 */
[----:B------:R-:W-:-:S04]  /*6330*/  ISETP.NE.U32.AND P0, PT, RZ, UR4, PT ;  /* 0x00000004ff007c0c */ /* 0x000fc8000bf05070 */
[----:B------:R-:W-:-:S13]  /*6340*/  ISETP.NE.AND.EX P0, PT, RZ, UR5, PT, P0 ;  /* 0x00000005ff007c0c */ /* 0x000fda000bf05300 */
[----:B------:R-:W-:Y:S05]  /*6350*/  @!P0 BRA `(.L_x_61) ;  /* 0x00000000000c8947 */ /* 0x000fea0003800000 */
[----:B-12---:R-:W1:Y:S02]  /*6360*/  LDC.64 R2, c[0x0][0x728] ;  /* 0x0001ca00ff027b82 */ /* 0x006e640000000a00 */
[----:B-1----:R4:W5:Y:S01]  /*6370*/  LDG.E R2, desc[UR10][R2.64] ;  /* 0x0000000a02027981 */ /* 0x002962000c1e1900 */
[----:B------:R-:W-:Y:S05]  /*6380*/  BRA `(.L_x_60) ;  /* 0x0000000000047947 */ /* 0x000fea0003800000 */
.L_x_61:
[----:B--2---:R-:W3:Y:S02]  /*6390*/  LDC R2, c[0x0][0x720] ;  /* 0x0001c800ff027b82 */ /* 0x004ee40000000800 */
.L_x_60:
[----:B-1----:R-:W-:Y:S01]  /*63a0*/  MOV R0, RZ ;  /* 0x000000ff00007202 */ /* 0x002fe20000000f00 */
[----:B---3-5:R-:W-:-:S03]  /*63b0*/  IMAD.MOV.U32 R22, RZ, RZ, R2 ;  /* 0x000000ffff167224 */ /* 0x028fc600078e0002 */
[----:B------:R-:W-:-:S13]  /*63c0*/  LOP3.LUT P0, RZ, R0, 0x1bf, RZ, 0xc0, !PT ;  /* 0x000001bf00ff7812 */ /* 0x000fda000780c0ff */
[----:B------:R-:W-:Y:S05]  /*63d0*/  @!P0 BRA `(.L_x_62) ;  /* 0x0000000000408947 */ /* 0x000fea0003800000 */
[----:B------:R-:W-:Y:S01]  /*63e0*/  MOV R0, 0x0 ;  /* 0x0000000000007802 */ /* 0x000fe20000000f00 */
[----:B------:R-:W-:Y:S01]  /*63f0*/  ULDC.64 UR4, c[0x4][0x68] ;  /* 0x01001a0000047ab9 */ /* 0x000fe20000000a00 */
[----:B------:R-:W-:Y:S01]  /*6400*/  ULDC.64 UR6, c[0x4][0x8] ;  /* 0x0100020000067ab9 */ /* 0x000fe20000000a00 */
[----:B------:R-:W-:Y:S01]  /*6410*/  MOV R4, UR4 ;  /* 0x0000000400047c02 */ /* 0x000fe20008000f00 */
[----:B--2-4-:R1:W2:Y:S01]  /*6420*/  LDC.64 R2, c[0x4][R0] ;  /* 0x0100000000027b82 */ /* 0x0142a20000000a00 */
[----:B------:R-:W-:Y:S01]  /*6430*/  IMAD.U32 R5, RZ, RZ, UR5 ;  /* 0x00000005ff057e24 */ /* 0x000fe2000f8e00ff */
[----:B------:R-:W-:Y:S01]  /*6440*/  ULDC.64 UR4, c[0x4][0x70] ;  /* 0x01001c0000047ab9 */ /* 0x000fe20000000a00 */
[----:B------:R-:W-:Y:S01]  /*6450*/  MOV R10, UR6 ;  /* 0x00000006000a7c02 */ /* 0x000fe20008000f00 */
[----:B------:R-:W-:Y:S01]  /*6460*/  IMAD.U32 R6, RZ, RZ, UR4 ;  /* 0x00000004ff067e24 */ /* 0x000fe2000f8e00ff */
[----:B------:R-:W-:Y:S01]  /*6470*/  MOV R13, RZ ;  /* 0x000000ff000d7202 */ /* 0x000fe20000000f00 */
[----:B------:R-:W-:-:S02]  /*6480*/  IMAD.U32 R7, RZ, RZ, UR5 ;  /* 0x00000005ff077e24 */ /* 0x000fc4000f8e00ff */
[----:B------:R-:W-:Y:S02]  /*6490*/  IMAD.U32 R11, RZ, RZ, UR7 ;  /* 0x00000007ff0b7e24 */ /* 0x000fe4000f8e00ff */
[----:B------:R-:W-:Y:S02]  /*64a0*/  IMAD.MOV.U32 R8, RZ, RZ, 0x70 ;  /* 0x00000070ff087424 */ /* 0x000fe400078e00ff */
[----:B-1----:R-:W-:-:S07]  /*64b0*/  IMAD.MOV.U32 R12, RZ, RZ, 0x1 ;  /* 0x00000001ff0c7424 */ /* 0x002fce00078e00ff */
[----:B------:R-:W-:-:S07]  /*64c0*/  LEPC R20, `(.L_x_62) ;  /* 0x000000001014794e */ /* 0x000fce0000000000 */
[----:B--2---:R-:W-:Y:S05]  /*64d0*/  CALL.ABS.NOINC R2 ;  /* 0x0000000002007343 */ /* 0x004fea0003c00000 */
.L_x_62:
[----:B------:R-:W-:Y:S02]  /*64e0*/  IMAD.U32 R18, RZ, RZ, UR38 ;  /* 0x00000026ff127e24 */ /* 0x000fe4000f8e00ff */
[----:B--2-4-:R-:W-:-:S04]  /*64f0*/  IMAD.U32 R3, RZ, RZ, UR36 ;  /* 0x00000024ff037e24 */ /* 0x014fc8000f8e00ff */
[----:B------:R-:W-:-:S04]  /*6500*/  IMAD R18, R3, 0x1200, R18 ;  /* 0x0000120003127824 */ /* 0x000fc800078e0212 */
[----:B------:R-:W-:-:S05]  /*6510*/  VIADD R19, R18, 0xffffee00 ;  /* 0xffffee0012137836 */ /* 0x000fca0000000000 */
[----:B------:R-:W-:-:S13]  /*6520*/  LOP3.LUT P0, RZ, R19, 0x1b0, RZ, 0xc0, !PT ;  /* 0x000001b013ff7812 */ /* 0x000fda000780c0ff */
[----:B------:R-:W-:Y:S05]  /*6530*/  @!P0 BRA `(.L_x_63) ;  /* 0x0000000000408947 */ /* 0x000fea0003800000 */
[----:B------:R-:W-:Y:S01]  /*6540*/  MOV R0, 0x0 ;  /* 0x0000000000007802 */ /* 0x000fe20000000f00 */
[----:B------:R-:W-:Y:S01]  /*6550*/  ULDC.64 UR4, c[0x4][0x68] ;  /* 0x01001a0000047ab9 */ /* 0x000fe20000000a00 */
[----:B------:R-:W-:Y:S01]  /*6560*/  ULDC.64 UR6, c[0x4][0x8] ;  /* 0x0100020000067ab9 */ /* 0x000fe20000000a00 */
[----:B------:R-:W-:Y:S01]  /*6570*/  MOV R4, UR4 ;  /* 0x0000000400047c02 */ /* 0x000fe20008000f00 */
[----:B------:R1:W2:Y:S01]  /*6580*/  LDC.64 R2, c[0x4][R0] ;  /* 0x0100000000027b82 */ /* 0x0002a20000000a00 */
        /* <DEDUP_REMOVED lines=11> */
.L_x_63:
[----:B------:R-:W1:Y:S01]  /*6640*/  S2R R5, SR_TID.X ;  /* 0x0000000000057919 */ /* 0x000e620000002100 */
[----:B------:R-:W-:Y:S01]  /*6650*/  ULDC.64 UR4, c[0x0][0x730] ;  /* 0x0001cc0000047ab9 */ /* 0x000fe20000000a00 */
[----:B------:R-:W-:Y:S01]  /*6660*/  VIADD R16, R16, 0x1f ;  /* 0x0000001f10107836 */ /* 0x000fe20000000000 */
[----:B------:R-:W-:-:S04]  /*6670*/  ISETP.NE.U32.AND P0, PT, RZ, UR4, PT ;  /* 0x00000004ff007c0c */ /* 0x000fc8000bf05070 */
[----:B------:R-:W-:Y:S02]  /*6680*/  ISETP.NE.AND.EX P0, PT, RZ, UR5, PT, P0 ;  /* 0x00000005ff007c0c */ /* 0x000fe4000bf05300 */
[----:B------:R-:W-:-:S11]  /*6690*/  ISETP.GT.U32.AND P1, PT, R16, 0x3e, PT ;  /* 0x0000003e1000780c */ /* 0x000fd60003f24070 */
[----:B------:R-:W2:Y:S01]  /*66a0*/  @P0 LDC R22, c[0x0][0x720] ;  /* 0x0001c800ff160b82 */ /* 0x000ea20000000800 */
[C---:B-1----:R-:W-:Y:S01]  /*66b0*/  IMAD.SHL.U32 R0, R5.reuse, 0x20, RZ ;  /* 0x0000002005007824 */ /* 0x042fe200078e00ff */
[----:B------:R-:W-:Y:S02]  /*66c0*/  SHF.R.U32.HI R3, RZ, 0x1, R5 ;  /* 0x00000001ff037819 */ /* 0x000fe40000011605 */
[C---:B------:R-:W-:Y:S02]  /*66d0*/  LOP3.LUT P0, RZ, R5.reuse, 0x4, RZ, 0xc0, !PT ;  /* 0x0000000405ff7812 */ /* 0x040fe4000780c0ff */
[C---:B------:R-:W-:Y:S02]  /*66e0*/  LOP3.LUT R4, R0.reuse, 0xc0, RZ, 0xc0, !PT ;  /* 0x000000c000047812 */ /* 0x040fe400078ec0ff */
[----:B------:R-:W-:Y:S02]  /*66f0*/  LOP3.LUT R2, R0, 0x20, RZ, 0xc0, !PT ;  /* 0x0000002000027812 */ /* 0x000fe400078ec0ff */
[----:B------:R-:W-:Y:S01]  /*6700*/  LOP3.LUT R4, R4, 0x8, R3, 0xf8, !PT ;  /* 0x0000000804047812 */ /* 0x000fe200078ef803 */
[----:B------:R-:W-:-:S02]  /*6710*/  IMAD.SHL.U32 R3, R5, 0x4, RZ ;  /* 0x0000000405037824 */ /* 0x000fc400078e00ff */
[----:B------:R-:W-:Y:S02]  /*6720*/  IMAD R2, R17, 0x200, R2 ;  /* 0x0000020011027824 */ /* 0x000fe400078e0202 */
[-C--:B--2---:R-:W-:Y:S01]  /*6730*/  FMUL R6, R33, R22.reuse ;  /* 0x0000001621067220 */ /* 0x084fe20000400000 */
[-C--:B------:R-:W-:Y:S01]  /*6740*/  FMUL R9, R63, R22.reuse ;  /* 0x000000163f097220 */ /* 0x080fe20000400000 */
[----:B------:R-:W-:Y:S01]  /*6750*/  LOP3.LUT R4, R4, 0x18, R3, 0x78, !PT ;  /* 0x0000001804047812 */ /* 0x000fe200078e7803 */
[-C--:B------:R-:W-:Y:S01]  /*6760*/  FMUL R8, R27, R22.reuse ;  /* 0x000000161b087220 */ /* 0x080fe20000400000 */
[----:B------:R-:W-:Y:S01]  /*6770*/  LOP3.LUT R3, R0, 0x100, RZ, 0xc0, !PT ;  /* 0x0000010000037812 */ /* 0x000fe200078ec0ff */
[-C--:B------:R-:W-:Y:S01]  /*6780*/  FMUL R11, R65, R22.reuse ;  /* 0x00000016410b7220 */ /* 0x080fe20000400000 */
[-C--:B------:R-:W-:Y:S01]  /*6790*/  FMUL R10, R35, R22.reuse ;  /* 0x00000016230a7220 */ /* 0x080fe20000400000 */
[----:B------:R-:W-:Y:S01]  /*67a0*/  FMUL R13, R67, R22 ;  /* 0x00000016430d7220 */ /* 0x000fe20000400000 */
[----:B------:R-:W-:Y:S01]  /*67b0*/  IADD3 R20, R4, R2, R3 ;  /* 0x0000000204147210 */ /* 0x000fe20007ffe003 */
[-C--:B------:R-:W-:Y:S01]  /*67c0*/  FMUL R0, R23, R22.reuse ;  /* 0x0000001617007220 */ /* 0x080fe20000400000 */
[-C--:B------:R-:W-:Y:S01]  /*67d0*/  FMUL R3, R57, R22.reuse ;  /* 0x0000001639037220 */ /* 0x080fe20000400000 */
[-C--:B------:R-:W-:Y:S01]  /*67e0*/  FMUL R2, R31, R22.reuse ;  /* 0x000000161f027220 */ /* 0x080fe20000400000 */
[----:B------:R-:W-:Y:S01]  /*67f0*/  LEA R19, R20, R19, 0x1 ;  /* 0x0000001314137211 */ /* 0x000fe200078e08ff */
[-C--:B------:R-:W-:Y:S01]  /*6800*/  FMUL R5, R59, R22.reuse ;  /* 0x000000163b057220 */ /* 0x080fe20000400000 */
[-C--:B------:R-:W-:Y:S01]  /*6810*/  FMUL R4, R25, R22.reuse ;  /* 0x0000001619047220 */ /* 0x080fe20000400000 */
[-C--:B------:R-:W-:Y:S01]  /*6820*/  FMUL R7, R61, R22.reuse ;  /* 0x000000163d077220 */ /* 0x080fe20000400000 */
[-C--:B------:R-:W-:Y:S01]  /*6830*/  FMUL R12, R29, R22.reuse ;  /* 0x000000161d0c7220 */ /* 0x080fe20000400000 */
[-C--:B------:R-:W-:Y:S01]  /*6840*/  FMUL R15, R69, R22.reuse ;  /* 0x00000016450f7220 */ /* 0x080fe20000400000 */
[-C--:B------:R-:W-:Y:S01]  /*6850*/  FMUL R14, R37, R22.reuse ;  /* 0x00000016250e7220 */ /* 0x080fe20000400000 */
[----:B------:R-:W-:Y:S01]  /*6860*/  FMUL R17, R71, R22 ;  /* 0x0000001647117220 */ /* 0x000fe20000400000 */
[----:B------:R-:W-:Y:S01]  /*6870*/  F2FP.BF16.F32.PACK_AB R27, R9, R6 ;  /* 0x00000006091b723e */ /* 0x000fe200000010ff */
[----:B------:R-:W-:Y:S01]  /*6880*/  VIADD R21, R19, 0x20 ;  /* 0x0000002013157836 */ /* 0x000fe20000000000 */
[----:B------:R-:W-:Y:S01]  /*6890*/  F2FP.BF16.F32.PACK_AB R8, R11, R8 ;  /* 0x000000080b08723e */ /* 0x000fe200000010ff */
[----:B------:R-:W-:Y:S01]  /*68a0*/  @P0 VIADD R21, R19, 0xffffffe0 ;  /* 0xffffffe013150836 */ /* 0x000fe20000000000 */
[----:B------:R-:W-:-:S02]  /*68b0*/  F2FP.BF16.F32.PACK_AB R9, R13, R10 ;  /* 0x0000000a0d09723e */ /* 0x000fc400000010ff */
[----:B------:R-:W-:Y:S02]  /*68c0*/  F2FP.BF16.F32.PACK_AB R24, R3, R0 ;  /* 0x000000000318723e */ /* 0x000fe400000010ff */
[----:B------:R-:W-:Y:S02]  /*68d0*/  F2FP.BF16.F32.PACK_AB R25, R5, R2 ;  /* 0x000000020519723e */ /* 0x000fe400000010ff */
[----:B------:R-:W-:Y:S02]  /*68e0*/  F2FP.BF16.F32.PACK_AB R26, R7, R4 ;  /* 0x00000004071a723e */ /* 0x000fe400000010ff */
[----:B------:R-:W-:Y:S02]  /*68f0*/  F2FP.BF16.F32.PACK_AB R10, R15, R12 ;  /* 0x0000000c0f0a723e */ /* 0x000fe400000010ff */
[----:B------:R-:W-:Y:S01]  /*6900*/  F2FP.BF16.F32.PACK_AB R11, R17, R14 ;  /* 0x0000000e110b723e */ /* 0x000fe200000010ff */
[----:B------:R-:W-:Y:S06]  /*6910*/  @P1 BRA `(.L_x_64) ;  /* 0x0000000000041947 */ /* 0x000fec0003800000 */
[----:B------:R-:W-:-:S04]  /*6920*/  DEPBAR.LE SB0, 0x0 ;  /* 0x000080000000791a */ /* 0x000fc80000000000 */
.L_x_64:
[----:B------:R-:W-:Y:S05]  /*6930*/  WARPSYNC.ALL ;  /* 0x0000000000007948 */ /* 0x000fea0003800000 */
[----:B------:R-:W-:Y:S01]  /*6940*/  BAR.SYNC.DEFER_BLOCKING 0x1, 0x80 ;  /* 0x0042000000007b1d */ /* 0x000fe20000010000 */
[----:B------:R-:W-:-:S05]  /*6950*/  LEA R20, R20, R18, 0x1 ;  /* 0x0000001214147211 */ /* 0x000fca00078e08ff */
[----:B------:R-:W-:Y:S01]  /*6960*/  BSSY B0, `(.L_x_65) ;  /* 0x0000016000007945 */ /* 0x000fe20003800000 */
[----:B------:R1:W-:Y:S04]  /*6970*/  STSM.16.M88.4 [R20+-0x1200], R24 ;  /* 0xffee001814007844 */ /* 0x0003e80000000200 */
[----:B------:R1:W-:Y:S01]  /*6980*/  STSM.16.M88.4 [R21], R8 ;  /* 0x0000000815007844 */ /* 0x0003e20000000200 */
[----:B------:R-:W-:Y:S01]  /*6990*/  @!PT LDS RZ, [RZ] ;  /* 0x00000000fffff984 */ /* 0x000fe20000000800 */
[----:B------:R-:W-:Y:S01]  /*69a0*/  @!PT LDS RZ, [RZ] ;  /* 0x00000000fffff984 */ /* 0x000fe20000000800 */
[----:B------:R-:W-:Y:S01]  /*69b0*/  @!PT LDS RZ, [RZ] ;  /* 0x00000000fffff984 */ /* 0x000fe20000000800 */
[----:B------:R-:W-:Y:S01]  /*69c0*/  @!PT LDS RZ, [RZ] ;  /* 0x00000000fffff984 */ /* 0x000fe20000000800 */
[----:B------:R2:W-:Y:S06]  /*69d0*/  MEMBAR.ALL.CTA ;  /* 0x0000000000007992 */ /* 0x0005ec0000008000 */
[----:B--2---:R-:W2:Y:S02]  /*69e0*/  FENCE.VIEW.ASYNC.S ;  /* 0x00000000000073c6 */ /* 0x004ea40000000000 */
[----:B--2---:R-:W-:Y:S06]  /*69f0*/  BAR.SYNC.DEFER_BLOCKING 0x1, 0x80 ;  /* 0x0042000000007b1d */ /* 0x004fec0000010000 */
[----:B------:R-:W-:Y:S05]  /*6a00*/  @P1 BRA `(.L_x_66) ;  /* 0x00000000002c1947 */ /* 0x000fea0003800000 */
[----:B------:R-:W-:Y:S01]  /*6a10*/  S2UR UR12, SR_CTAID.Z ;  /* 0x00000000000c79c3 */ /* 0x000fe20000002700 */
[----:B------:R-:W-:Y:S01]  /*6a20*/  R2UR UR8, R18 ;  /* 0x00000000120872ca */ /* 0x000fe200000e0000 */
[----:B------:R-:W-:Y:S01]  /*6a30*/  ULDC.64 UR4, c[0x0][0x198] ;  /* 0x0000660000047ab9 */ /* 0x000fe20000000a00 */
[----:B------:R-:W-:Y:S02]  /*6a40*/  USHF.L.U32 UR10, UR37, 0x6, URZ ;  /* 0x00000006250a7899 */ /* 0x000fe4000800063f */
[----:B------:R-:W-:Y:S01]  /*6a50*/  UIADD3 UR4, UP0, UR4, 0x670, URZ ;  /* 0x0000067004047890 */ /* 0x000fe2000ff1e03f */
[----:B------:R-:W-:Y:S02]  /*6a60*/  UMOV UR9, URZ ;  /* 0x0000003f00097c82 */ /* 0x000fe40008000000 */
[----:B------:R-:W2:Y:S01]  /*6a70*/  S2UR UR11, SR_CTAID.Y ;  /* 0x00000000000b79c3 */ /* 0x000ea20000002600 */
[----:B------:R-:W-:-:S05]  /*6a80*/  UIADD3.X UR5, URZ, UR5, URZ, UP0, !UPT ;  /* 0x000000053f057290 */ /* 0x000fca00087fe43f */
[----:B------:R-:W-:-:S09]  /*6a90*/  UIADD3 UR8, UR8, -0x1200, URZ ;  /* 0xffffee0008087890 */ /* 0x000fd2000fffe03f */
[----:B--2---:R2:W-:Y:S02]  /*6aa0*/  UTMASTG.4D [UR8], [UR4] ;  /* 0x00000008040073b5 */ /* 0x0045e40008018000 */
[----:B--2---:R0:W-:Y:S02]  /*6ab0*/  UTMACMDFLUSH ;  /* 0x00000000000079b7 */ /* 0x0041e40000000000 */
.L_x_66:
[----:B------:R-:W-:Y:S05]  /*6ac0*/  BSYNC B0 ;  /* 0x0000000000007941 */ /* 0x000fea0003800000 */
.L_x_65:
[----:B------:R-:W-:Y:S01]  /*6ad0*/  UIADD3 UR36, UR36, -0x1, URZ ;  /* 0xffffffff24247890 */ /* 0x000fe2000fffe03f */
[----:B------:R-:W-:-:S04]  /*6ae0*/  DEPBAR.LE SB0, 0x0 ;  /* 0x000080000000791a */ /* 0x000fc80000000000 */
[----:B------:R-:W-:-:S04]  /*6af0*/  USHF.L.U32 UR4, UR36, 0x3, URZ ;  /* 0x0000000324047899 */ /* 0x000fc8000800063f */
[----:B------:R-:W-:-:S04]  /*6b00*/  ULOP3.LUT UR4, UR4, 0x8, URZ, 0xe2, !UPT ;  /* 0x0000000804047892 */ /* 0x000fc8000f8ee23f */
[----:B------:R-:W-:-:S06]  /*6b10*/  ULOP3.LUT UR4, UR4, 0x18, URZ, 0x3c, !UPT ;  /* 0x0000001804047892 */ /* 0x000fcc000f8e3c3f */
[----:B------:R-:W-:-:S04]  /*6b20*/  IMAD.U32 R0, RZ, RZ, UR4 ;  /* 0x00000004ff007e24 */ /* 0x000fc8000f8e00ff */
[----:B------:R-:W-:Y:S01]  /*6b30*/  SYNCS.ARRIVE.TRANS64.A1T0 RZ, [R0+UR38+0x7090], RZ ;  /* 0x007090ff00ff79a7 */ /* 0x000fe20008100026 */
[----:B------:R-:W-:Y:S05]  /*6b40*/  EXIT ;  /* 0x000000000000794d */ /* 0x000fea0003800000 */
.L_x_6:
[----:B------:R-:W-:-:S08]  /*6b50*/  UISETP.NE.AND UP0, UPT, UR10, 0x1, UPT ;  /* 0x000000010a00788c */ /* 0x000fd0000bf05270 */
[----:B------:R-:W1:-:S00]  /*6b60*/  USETMAXREG.DEALLOC.CTAPOOL 0x18 ;  /* 0x00000018000079c8 */ /* 0x000e4000080e0500 */
[----:B------:R-:W-:-:S13]  /*6b70*/  PLOP3.LUT P0, PT, PT, PT, UP0, 0x80, 0x0 ;  /* 0x000000000000781c */ /* 0x000fda0003f0f008 */
[----:B------:R-:W-:Y:S05]  /*6b80*/  @P0 EXIT ;  /* 0x000000000000094d */ /* 0x000fea0003800000 */
[----:B------:R-:W2:Y:S01]  /*6b90*/  S2UR UR11, SR_CTAID.X ;  /* 0x00000000000b79c3 */ /* 0x000ea20000002500 */
[----:B------:R-:W-:Y:S01]  /*6ba0*/  ULDC UR4, c[0x0][0x28c] ;  /* 0x0000a30000047ab9 */ /* 0x000fe20000000800 */
[----:B------:R-:W-:Y:S01]  /*6bb0*/  ELECT P3, URZ, PT ;  /* 0x00000000003f782f */ /* 0x000fe20003860000 */
[----:B------:R-:W-:Y:S01]  /*6bc0*/  BSSY B0, `(.L_x_67) ;  /* 0x0000030000007945 */ /* 0x000fe20003800000 */
[----:B------:R-:W-:Y:S01]  /*6bd0*/  UIADD3 UR5, UR4, 0x3f, URZ ;  /* 0x0000003f04057890 */ /* 0x000fe2000fffe03f */
[----:B-1----:R-:W-:Y:S01]  /*6be0*/  CS2R R2, SRZ ;  /* 0x0000000000027805 */ /* 0x002fe2000001ff00 */
[----:B------:R-:W-:Y:S02]  /*6bf0*/  IMAD.MOV.U32 R7, RZ, RZ, RZ ;  /* 0x000000ffff077224 */ /* 0x000fe400078e00ff */
[----:B------:R-:W-:Y:S01]  /*6c00*/  USHF.R.S32.HI UR7, URZ, 0x1f, UR5 ;  /* 0x0000001f3f077899 */ /* 0x000fe20008011405 */
[----:B------:R-:W1:Y:S03]  /*6c10*/  S2UR UR20, SR_CTAID.Y ;  /* 0x00000000001479c3 */ /* 0x000e660000002600 */
[----:B------:R-:W-:-:S04]  /*6c20*/  ULEA.HI UR7, UR7, UR5, URZ, 0x6 ;  /* 0x0000000507077291 */ /* 0x000fc8000f8f303f */
[----:B------:R-:W-:Y:S01]  /*6c30*/  USHF.R.S32.HI UR7, URZ, 0x6, UR7 ;  /* 0x000000063f077899 */ /* 0x000fe20008011407 */
[----:B------:R-:W3:Y:S01]  /*6c40*/  S2UR UR21, SR_CTAID.Z ;  /* 0x00000000001579c3 */ /* 0x000ee20000002700 */
[----:B--2---:R-:W-:-:S04]  /*6c50*/  USHF.L.U32 UR11, UR11, 0x7, URZ ;  /* 0x000000070b0b7899 */ /* 0x004fc8000800063f */
[----:B------:R-:W-:-:S04]  /*6c60*/  UIADD3 UR4, UR11, 0xbf, URZ ;  /* 0x000000bf0b047890 */ /* 0x000fc8000fffe03f */
[----:B------:R-:W-:-:S04]  /*6c70*/  USHF.R.U32.HI UR4, URZ, 0x6, UR4 ;  /* 0x000000063f047899 */ /* 0x000fc80008011604 */
[----:B------:R-:W-:-:S04]  /*6c80*/  UISETP.LT.AND UP0, UPT, UR4, UR7, UPT ;  /* 0x000000070400728c */ /* 0x000fc8000bf01270 */
[----:B------:R-:W-:Y:S01]  /*6c90*/  USEL UR4, UR4, UR7, UP0 ;  /* 0x0000000704047287 */ /* 0x000fe20008000000 */
[----:B-1-3--:R-:W-:Y:S11]  /*6ca0*/  @!P3 BRA `(.L_x_68) ;  /* 0x000000000084b947 */ /* 0x00aff60003800000 */
[----:B------:R-:W1:Y:S01]  /*6cb0*/  S2R R4, SR_CgaCtaId ;  /* 0x0000000000047919 */ /* 0x000e620000008800 */
[----:B------:R-:W-:Y:S01]  /*6cc0*/  MOV R3, 0x400 ;  /* 0x0000040000037802 */ /* 0x000fe20000000f00 */
[----:B------:R-:W-:-:S03]  /*6cd0*/  IMAD.MOV.U32 R5, RZ, RZ, 0x1 ;  /* 0x00000001ff057424 */ /* 0x000fc600078e00ff */
[----:B-1----:R-:W-:Y:S02]  /*6ce0*/  LEA R4, R4, R3, 0x18 ;  /* 0x0000000304047211 */ /* 0x002fe400078ec0ff */
[----:B------:R-:W-:-:S04]  /*6cf0*/  SHF.L.U32 R3, R5, 0x1f, RZ ;  /* 0x0000001f05037819 */ /* 0x000fc800000006ff */
[----:B------:R-:W1:Y:S02]  /*6d00*/  SYNCS.PHASECHK.TRANS64.TRYWAIT P0, [R4+URZ+0x7060], R3 ;  /* 0x00706003040075a7 */ /* 0x000e64000800017f */
[----:B-1----:R-:W-:Y:S05]  /*6d10*/  @!P0 BRA `(.L_x_69) ;  /* 0x0000001000848947 */ /* 0x002fea0003800000 */
.L_x_106:
[----:B------:R-:W-:Y:S01]  /*6d20*/  ULOP3.LUT UR5, UR6, 0x2, URZ, 0xfc, !UPT ;  /* 0x0000000206057892 */ /* 0x000fe2000f8efc3f */
[----:B-1----:R-:W-:-:S03]  /*6d30*/  @P2 MOV R3, 0x1000 ;  /* 0x0000100000032802 */ /* 0x002fc60000000f00 */
[----:B------:R-:W-:Y:S01]  /*6d40*/  UPRMT UR5, UR5, 0x9910, URZ ;  /* 0x0000991005057896 */ /* 0x000fe2000800003f */
[----:B------:R1:W-:Y:S03]  /*6d50*/  @P2 SYNCS.ARRIVE.TRANS64 RZ, [R4+URZ+0x7050], R3 ;  /* 0x0070500304ff29a7 */ /* 0x0003e6000800003f */
[----:B------:R-:W-:-:S06]  /*6d60*/  UISETP.NE.AND UP0, UPT, UR5, 0x2, UPT ;  /* 0x000000020500788c */ /* 0x000fcc000bf05270 */
[----:B------:R-:W-:-:S13]  /*6d70*/  PLOP3.LUT P0, PT, PT, PT, UP0, 0x80, 0x0 ;  /* 0x000000000000781c */ /* 0x000fda0003f0f008 */
[----:B-1----:R-:W-:Y:S05]  /*6d80*/  @P0 BRA `(.L_x_70) ;  /* 0x0000000000040947 */ /* 0x002fea0003800000 */
[----:B------:R-:W-:Y:S01]  /*6d90*/  BPT.TRAP 0x1 ;  /* 0x000000040000795c */ /* 0x000fe20000300000 */
.L_x_70:
[----:B------:R-:W-:-:S04]  /*6da0*/  LOP3.LUT P0, RZ, R0, 0x1f, RZ, 0xc0, !PT ;  /* 0x0000001f00ff7812 */ /* 0x000fc8000780c0ff */
[----:B------:R-:W-:-:S13]  /*6db0*/  PLOP3.LUT P0, PT, P0, P2, PT, 0x2a, 0x0 ;  /* 0x000000000000781c */ /* 0x000fda0000704572 */
[----:B------:R-:W-:Y:S05]  /*6dc0*/  @P0 BRA `(.L_x_71) ;  /* 0x0000000000040947 */ /* 0x000fea0003800000 */
[----:B------:R-:W-:Y:S01]  /*6dd0*/  BPT.TRAP 0x1 ;  /* 0x000000040000795c */ /* 0x000fe20000300000 */
.L_x_71:
[----:B------:R-:W-:Y:S01]  /*6de0*/  R2UR UR8, R4 ;  /* 0x00000000040872ca */ /* 0x000fe200000e0000 */
[----:B------:R-:W-:Y:S01]  /*6df0*/  ULDC.64 UR12, c[0x0][0x198] ;  /* 0x00006600000c7ab9 */ /* 0x000fe20000000a00 */
[----:B------:R-:W-:Y:S01]  /*6e00*/  UMOV UR16, 0x0 ;  /* 0x0000000000107882 */ /* 0x000fe20000000000 */
[----:B------:R-:W-:Y:S01]  /*6e10*/  UIADD3 UR14, UP0, UR12, 0xf0, URZ ;  /* 0x000000f00c0e7890 */ /* 0x000fe2000ff1e03f */
[----:B------:R-:W-:Y:S01]  /*6e20*/  IMAD.MOV.U32 R3, RZ, RZ, 0x1 ;  /* 0x00000001ff037424 */ /* 0x000fe200078e00ff */
[----:B------:R-:W-:Y:S01]  /*6e30*/  UMOV UR17, 0x10000000 ;  /* 0x1000000000117882 */ /* 0x000fe20000000000 */
[----:B------:R-:W-:Y:S01]  /*6e40*/  UMOV UR10, URZ ;  /* 0x0000003f000a7c82 */ /* 0x000fe20008000000 */
[----:B------:R-:W-:Y:S01]  /*6e50*/  UIADD3.X UR15, URZ, UR13, URZ, UP0, !UPT ;  /* 0x0000000d3f0f7290 */ /* 0x000fe200087fe43f */
[----:B------:R-:W-:Y:S01]  /*6e60*/  IMAD.MOV.U32 R7, RZ, RZ, 0x40 ;  /* 0x00000040ff077424 */ /* 0x000fe200078e00ff */
[----:B------:R-:W-:Y:S01]  /*6e70*/  UMOV UR12, UR20 ;  /* 0x00000014000c7c82 */ /* 0x000fe20008000000 */
[----:B------:R-:W-:-:S03]  /*6e80*/  UMOV UR13, UR21 ;  /* 0x00000015000d7c82 */ /* 0x000fc60008000000 */
[----:B------:R-:W-:-:S09]  /*6e90*/  UIADD3 UR9, UR8, 0x7050, URZ ;  /* 0x0000705008097890 */ /* 0x000fd2000fffe03f */
[----:B------:R1:W-:Y:S02]  /*6ea0*/  UTMALDG.4D [UR8], [UR14], desc[UR16] ;  /* 0x000010080e0075b4 */ /* 0x0003e40008019000 */
[----:B-1----:R-:W-:Y:S01]  /*6eb0*/  NOP ;  /* 0x0000000000007918 */ /* 0x002fe20000000000 */
.L_x_68:
[----:B------:R-:W-:Y:S05]  /*6ec0*/  BSYNC B0 ;  /* 0x0000000000007941 */ /* 0x000fea0003800000 */
.L_x_67:
[----:B------:R-:W-:Y:S01]  /*6ed0*/  ISETP.LT.AND P4, PT, RZ, UR4, P3 ;  /* 0x00000004ff007c0c */ /* 0x000fe20009f81270 */
[----:B------:R-:W-:-:S12]  /*6ee0*/  BSSY B0, `(.L_x_72) ;  /* 0x0000022000007945 */ /* 0x000fd80003800000 */
[----:B------:R-:W-:Y:S05]  /*6ef0*/  @!P4 BRA `(.L_x_73) ;  /* 0x000000000080c947 */ /* 0x000fea0003800000 */
[----:B------:R-:W1:Y:S01]  /*6f00*/  S2R R5, SR_CgaCtaId ;  /* 0x0000000000057919 */ /* 0x000e620000008800 */
[----:B------:R-:W-:-:S04]  /*6f10*/  MOV R2, 0x400 ;  /* 0x0000040000027802 */ /* 0x000fc80000000f00 */
[----:B-1----:R-:W-:Y:S01]  /*6f20*/  LEA R2, R5, R2, 0x18 ;  /* 0x0000000205027211 */ /* 0x002fe200078ec0ff */
[----:B------:R-:W-:-:S05]  /*6f30*/  IMAD.MOV.U32 R5, RZ, RZ, 0x1 ;  /* 0x00000001ff057424 */ /* 0x000fca00078e00ff */
[----:B------:R-:W-:-:S04]  /*6f40*/  SHF.L.U32 R5, R5, 0x1f, RZ ;  /* 0x0000001f05057819 */ /* 0x000fc800000006ff */
[----:B------:R-:W1:Y:S02]  /*6f50*/  SYNCS.PHASECHK.TRANS64.TRYWAIT P0, [R2+URZ+0x7028], R5 ;  /* 0x00702805020075a7 */ /* 0x000e64000800017f */
[----:B-1----:R-:W-:Y:S05]  /*6f60*/  @!P0 BRA `(.L_x_74) ;  /* 0x0000001000048947 */ /* 0x002fea0003800000 */
.L_x_107:
        /* <DEDUP_REMOVED lines=8> */
.L_x_75:
[----:B------:R-:W-:-:S04]  /*6ff0*/  LOP3.LUT P0, RZ, R0, 0x1f, RZ, 0xc0, !PT ;  /* 0x0000001f00ff7812 */ /* 0x000fc8000780c0ff */
[----:B------:R-:W-:-:S13]  /*7000*/  PLOP3.LUT P0, PT, P0, P2, PT, 0x2a, 0x0 ;  /* 0x000000000000781c */ /* 0x000fda0000704572 */
[----:B------:R-:W-:Y:S05]  /*7010*/  @P0 BRA `(.L_x_76) ;  /* 0x0000000000040947 */ /* 0x000fea0003800000 */
[----:B------:R-:W-:Y:S01]  /*7020*/  BPT.TRAP 0x1 ;  /* 0x000000040000795c */ /* 0x000fe20000300000 */
.L_x_76:
        /* <DEDUP_REMOVED lines=8> */
[----:B------:R-:W-:-:S05]  /*70b0*/  UMOV UR19, URZ ;  /* 0x0000003f00137c82 */ /* 0x000fca0008000000 */
[----:B------:R-:W-:Y:S02]  /*70c0*/  UIADD3 UR16, UR17, 0x2000, URZ ;  /* 0x0000200011107890 */ /* 0x000fe4000fffe03f */
[----:B------:R-:W-:-:S09]  /*70d0*/  UIADD3 UR17, UR17, 0x7000, URZ ;  /* 0x0000700011117890 */ /* 0x000fd2000fffe03f */
[----:B------:R1:W-:Y:S02]  /*70e0*/  UTMALDG.4D [UR16], [UR8], desc[UR12] ;  /* 0x00000c10080075b4 */ /* 0x0003e40008019000 */
[----:B-1----:R-:W-:Y:S01]  /*70f0*/  NOP ;  /* 0x0000000000007918 */ /* 0x002fe20000000000 */
.L_x_73:
[----:B------:R-:W-:Y:S05]  /*7100*/  BSYNC B0 ;  /* 0x0000000000007941 */ /* 0x000fea0003800000 */
.L_x_72:
[----:B------:R-:W-:Y:S04]  /*7110*/  BSSY B0, `(.L_x_77) ;  /* 0x0000025000007945 */ /* 0x000fe80003800000 */
[----:B------:R-:W-:Y:S05]  /*7120*/  @!P3 BRA `(.L_x_78) ;  /* 0x00000000008cb947 */ /* 0x000fea0003800000 */
[----:B------:R-:W1:Y:S01]  /*7130*/  S2R R5, SR_CgaCtaId ;  /* 0x0000000000057919 */ /* 0x000e620000008800 */
[----:B------:R-:W-:-:S04]  /*7140*/  MOV R4, 0x400 ;  /* 0x0000040000047802 */ /* 0x000fc80000000f00 */
[----:B-1----:R-:W-:Y:S01]  /*7150*/  LEA R6, R5, R4, 0x18 ;  /* 0x0000000405067211 */ /* 0x002fe200078ec0ff */
[----:B------:R-:W-:-:S04]  /*7160*/  IMAD.MOV.U32 R5, RZ, RZ, 0x1 ;  /* 0x00000001ff057424 */ /* 0x000fc800078e00ff */
[----:B------:R-:W-:Y:S01]  /*7170*/  IMAD R4, R3, 0x8, R6 ;  /* 0x0000000803047824 */ /* 0x000fe200078e0206 */
[----:B------:R-:W-:-:S04]  /*7180*/  SHF.L.U32 R5, R5, 0x1f, RZ ;  /* 0x0000001f05057819 */ /* 0x000fc800000006ff */
[----:B------:R-:W1:Y:S02]  /*7190*/  SYNCS.PHASECHK.TRANS64.TRYWAIT P0, [R4+URZ+0x7060], R5 ;  /* 0x00706005040075a7 */ /* 0x000e64000800017f */
[----:B-1----:R-:W-:Y:S05]  /*71a0*/  @!P0 BRA `(.L_x_79) ;  /* 0x0000000c00888947 */ /* 0x002fea0003800000 */
.L_x_108:
        /* <DEDUP_REMOVED lines=8> */
.L_x_80:
[----:B------:R-:W-:-:S04]  /*7230*/  LOP3.LUT P0, RZ, R0, 0x1f, RZ, 0xc0, !PT ;  /* 0x0000001f00ff7812 */ /* 0x000fc8000780c0ff */
[----:B------:R-:W-:-:S13]  /*7240*/  PLOP3.LUT P0, PT, P0, P2, PT, 0x2a, 0x0 ;  /* 0x000000000000781c */ /* 0x000fda0000704572 */
[----:B------:R-:W-:Y:S05]  /*7250*/  @P0 BRA `(.L_x_81) ;  /* 0x0000000000040947 */ /* 0x000fea0003800000 */
[----:B------:R-:W-:Y:S01]  /*7260*/  BPT.TRAP 0x1 ;  /* 0x000000040000795c */ /* 0x000fe20000300000 */
.L_x_81:
[----:B------:R-:W-:Y:S01]  /*7270*/  R2UR UR16, R3 ;  /* 0x00000000031072ca */ /* 0x000fe200000e0000 */
[----:B------:R-:W-:Y:S01]  /*7280*/  ULDC.64 UR8, c[0x0][0x198] ;  /* 0x0000660000087ab9 */ /* 0x000fe20000000a00 */
[----:B------:R-:W-:Y:S01]  /*7290*/  R2UR UR5, R6 ;  /* 0x00000000060572ca */ /* 0x000fe200000e0000 */
[----:B------:R-:W-:Y:S01]  /*72a0*/  UIADD3 UR8, UP0, UR8, 0xf0, URZ ;  /* 0x000000f008087890 */ /* 0x000fe2000ff1e03f */
[----:B------:R-:W-:Y:S01]  /*72b0*/  R2UR UR19, R7 ;  /* 0x00000000071372ca */ /* 0x000fe200000e0000 */
[----:B------:R-:W-:Y:S01]  /*72c0*/  UMOV UR12, 0x0 ;  /* 0x00000000000c7882 */ /* 0x000fe20000000000 */
[----:B------:R-:W-:Y:S01]  /*72d0*/  R2UR UR17, R4 ;  /* 0x00000000041172ca */ /* 0x000fe200000e0000 */
[----:B------:R-:W-:Y:S01]  /*72e0*/  UIADD3.X UR9, URZ, UR9, URZ, UP0, !UPT ;  /* 0x000000093f097290 */ /* 0x000fe200087fe43f */
[----:B------:R-:W-:Y:S01]  /*72f0*/  UMOV UR13, 0x10000000 ;  /* 0x10000000000d7882 */ /* 0x000fe20000000000 */
[----:B------:R-:W-:-:S06]  /*7300*/  UMOV UR18, URZ ;  /* 0x0000003f00127c82 */ /* 0x000fcc0008000000 */
[----:B------:R-:W-:Y:S02]  /*7310*/  ULEA UR16, UR16, UR5, 0xc ;  /* 0x0000000510107291 */ /* 0x000fe4000f8e603f */
[----:B------:R-:W-:Y:S02]  /*7320*/  UIADD3 UR19, UR11, UR19, URZ ;  /* 0x000000130b137290 */ /* 0x000fe4000fffe03f */
[----:B------:R-:W-:-:S09]  /*7330*/  UIADD3 UR17, UR17, 0x7050, URZ ;  /* 0x0000705011117890 */ /* 0x000fd2000fffe03f */
[----:B------:R1:W-:Y:S02]  /*7340*/  UTMALDG.4D [UR16], [UR8], desc[UR12] ;  /* 0x00000c10080075b4 */ /* 0x0003e40008019000 */
[----:B-1----:R-:W-:Y:S01]  /*7350*/  NOP ;  /* 0x0000000000007918 */ /* 0x002fe20000000000 */
.L_x_78:
[----:B------:R-:W-:Y:S05]  /*7360*/  BSYNC B0 ;  /* 0x0000000000007941 */ /* 0x000fea0003800000 */
.L_x_77:
[----:B------:R-:W-:Y:S01]  /*7370*/  BSSY B0, `(.L_x_82) ;  /* 0x0000027000007945 */ /* 0x000fe20003800000 */
[----:B------:R-:W-:-:S03]  /*7380*/  IMAD.MOV.U32 R8, RZ, RZ, RZ ;  /* 0x000000ffff087224 */ /* 0x000fc600078e00ff */
        /* <DEDUP_REMOVED lines=9> */
.L_x_109:
        /* <DEDUP_REMOVED lines=8> */
.L_x_85:
[----:B------:R-:W-:-:S04]  /*74a0*/  LOP3.LUT P0, RZ, R0, 0x1f, RZ, 0xc0, !PT ;  /* 0x0000001f00ff7812 */ /* 0x000fc8000780c0ff */
[----:B------:R-:W-:-:S13]  /*74b0*/  PLOP3.LUT P0, PT, P0, P2, PT, 0x2a, 0x0 ;  /* 0x000000000000781c */ /* 0x000fda0000704572 */
[----:B------:R-:W-:Y:S05]  /*74c0*/  @P0 BRA `(.L_x_86) ;  /* 0x0000000000040947 */ /* 0x000fea0003800000 */
[----:B------:R-:W-:Y:S01]  /*74d0*/  BPT.TRAP 0x1 ;  /* 0x000000040000795c */ /* 0x000fe20000300000 */
.L_x_86:
[C---:B------:R-:W-:Y:S01]  /*74e0*/  IMAD R5, R2.reuse, 0x1000, R5 ;  /* 0x0000100002057824 */ /* 0x040fe200078e0205 */
[----:B------:R-:W-:Y:S01]  /*74f0*/  R2UR UR17, R3 ;  /* 0x00000000031172ca */ /* 0x000fe200000e0000 */
[----:B------:R-:W-:Y:S01]  /*7500*/  ULDC.64 UR8, c[0x0][0x198] ;  /* 0x0000660000087ab9 */ /* 0x000fe20000000a00 */
[----:B------:R-:W-:Y:S01]  /*7510*/  UMOV UR12, 0x0 ;  /* 0x00000000000c7882 */ /* 0x000fe20000000000 */
[----:B------:R-:W-:Y:S01]  /*7520*/  UIADD3 UR8, UP0, UR8, 0x2f0, URZ ;  /* 0x000002f008087890 */ /* 0x000fe2000ff1e03f */
[----:B------:R-:W-:Y:S01]  /*7530*/  R2UR UR16, R5 ;  /* 0x00000000051072ca */ /* 0x000fe200000e0000 */
[----:B------:R-:W-:Y:S01]  /*7540*/  UMOV UR13, 0x10000000 ;  /* 0x10000000000d7882 */ /* 0x000fe20000000000 */
[----:B------:R-:W-:Y:S01]  /*7550*/  UMOV UR18, URZ ;  /* 0x0000003f00127c82 */ /* 0x000fe20008000000 */
[----:B------:R-:W-:Y:S01]  /*7560*/  UIADD3.X UR9, URZ, UR9, URZ, UP0, !UPT ;  /* 0x000000093f097290 */ /* 0x000fe200087fe43f */
[----:B------:R-:W-:Y:S01]  /*7570*/  IMAD.MOV.U32 R8, RZ, RZ, 0x1 ;  /* 0x00000001ff087424 */ /* 0x000fe200078e00ff */
[----:B------:R-:W-:Y:S01]  /*7580*/  UMOV UR19, URZ ;  /* 0x0000003f00137c82 */ /* 0x000fe20008000000 */
[----:B------:R-:W-:-:S03]  /*7590*/  VIADD R2, R2, 0x1 ;  /* 0x0000000102027836 */ /* 0x000fc60000000000 */
[----:B------:R-:W-:-:S04]  /*75a0*/  UIADD3 UR17, UR17, 0x7000, URZ ;  /* 0x0000700011117890 */ /* 0x000fc8000fffe03f */
[----:B------:R-:W-:-:S09]  /*75b0*/  UIADD3 UR16, UR16, 0x2000, URZ ;  /* 0x0000200010107890 */ /* 0x000fd2000fffe03f */
[----:B------:R1:W-:Y:S02]  /*75c0*/  UTMALDG.4D [UR16], [UR8], desc[UR12] ;  /* 0x00000c10080075b4 */ /* 0x0003e40008019000 */
[----:B-1----:R-:W-:Y:S01]  /*75d0*/  NOP ;  /* 0x0000000000007918 */ /* 0x002fe20000000000 */
.L_x_83:
[----:B------:R-:W-:Y:S05]  /*75e0*/  BSYNC B0 ;  /* 0x0000000000007941 */ /* 0x000fea0003800000 */
.L_x_82:
[----:B------:R-:W-:-:S04]  /*75f0*/  MOV R3, UR4 ;  /* 0x0000000400037c02 */ /* 0x000fc80008000f00 */
[----:B------:R-:W-:-:S13]  /*7600*/  ISETP.GE.AND P0, PT, R3, 0x2, PT ;  /* 0x000000020300780c */ /* 0x000fda0003f06270 */
[----:B------:R-:W-:Y:S05]  /*7610*/  @!P0 EXIT ;  /* 0x000000000000894d */ /* 0x000fea0003800000 */
[----:B------:R-:W-:Y:S01]  /*7620*/  USHF.L.U32 UR5, UR4, 0x1, URZ ;  /* 0x0000000104057899 */ /* 0x000fe2000800063f */
[----:B------:R-:W-:Y:S01]  /*7630*/  IMAD.U32 R3, RZ, RZ, UR6 ;  /* 0x00000006ff037e24 */ /* 0x000fe2000f8e00ff */
[----:B------:R-:W-:Y:S01]  /*7640*/  LOP3.LUT P0, RZ, R0, 0x1f, RZ, 0xc0, !PT ;  /* 0x0000001f00ff7812 */ /* 0x000fe2000780c0ff */
[----:B------:R-:W-:Y:S01]  /*7650*/  BSSY B0, `(.L_x_87) ;  /* 0x0000056000007945 */ /* 0x000fe20003800000 */
[----:B------:R-:W-:Y:S02]  /*7660*/  IMAD.MOV.U32 R0, RZ, RZ, 0x1 ;  /* 0x00000001ff007424 */ /* 0x000fe400078e00ff */
[----:B------:R-:W-:Y:S01]  /*7670*/  PLOP3.LUT P0, PT, P0, P2, PT, 0x2a, 0x0 ;  /* 0x000000000000781c */ /* 0x000fe20000704572 */
[----:B------:R-:W-:Y:S01]  /*7680*/  IMAD.U32 R9, RZ, RZ, UR5 ;  /* 0x00000005ff097e24 */ /* 0x000fe2000f8e00ff */
[----:B------:R-:W-:-:S11]  /*7690*/  LOP3.LUT R3, R3, 0x2, RZ, 0xfc, !PT ;  /* 0x0000000203037812 */ /* 0x000fd600078efcff */
.L_x_98:
[----:B------:R-:W-:Y:S04]  /*76a0*/  BSSY B1, `(.L_x_88) ;  /* 0x0000025000017945 */ /* 0x000fe80003800000 */
[----:B------:R-:W-:Y:S05]  /*76b0*/  @!P3 BRA `(.L_x_89) ;  /* 0x00000000008cb947 */ /* 0x000fea0003800000 */
[----:B------:R-:W1:Y:S01]  /*76c0*/  S2R R5, SR_CgaCtaId ;  /* 0x0000000000057919 */ /* 0x000e620000008800 */
[----:B------:R-:W-:-:S04]  /*76d0*/  MOV R4, 0x400 ;  /* 0x0000040000047802 */ /* 0x000fc80000000f00 */
[----:B-1----:R-:W-:Y:S02]  /*76e0*/  LEA R5, R5, R4, 0x18 ;  /* 0x0000000405057211 */ /* 0x002fe400078ec0ff */
[----:B------:R-:W-:Y:S02]  /*76f0*/  SHF.L.U32 R4, R0, 0x1f, RZ ;  /* 0x0000001f00047819 */ /* 0x000fe400000006ff */
[----:B------:R-:W-:-:S04]  /*7700*/  LEA R7, R2, R5, 0x3 ;  /* 0x0000000502077211 */ /* 0x000fc800078e18ff */
[----:B------:R-:W1:Y:S02]  /*7710*/  SYNCS.PHASECHK.TRANS64.TRYWAIT P4, [R7+URZ+0x7028], R4 ;  /* 0x00702804070075a7 */ /* 0x000e64000808017f */
[----:B-1----:R-:W-:Y:S05]  /*7720*/  @!P4 BRA `(.L_x_90) ;  /* 0x000000080050c947 */ /* 0x002fea0003800000 */
.L_x_110:
[----:B-1----:R-:W-:-:S04]  /*7730*/  @P2 IMAD.MOV.U32 R4, RZ, RZ, 0x1000 ;  /* 0x00001000ff042424 */ /* 0x002fc800078e00ff */
[----:B------:R1:W-:Y:S02]  /*7740*/  @P2 SYNCS.ARRIVE.TRANS64 RZ, [R7+URZ+0x7000], R4 ;  /* 0x0070000407ff29a7 */ /* 0x0003e4000800003f */
[----:B-1----:R-:W-:-:S04]  /*7750*/  PRMT R4, R3, 0x9910, RZ ;  /* 0x0000991003047816 */ /* 0x002fc800000000ff */
[----:B------:R-:W-:-:S13]  /*7760*/  ISETP.NE.AND P4, PT, R4, 0x2, PT ;  /* 0x000000020400780c */ /* 0x000fda0003f85270 */
[----:B------:R-:W-:Y:S05]  /*7770*/  @P4 BRA `(.L_x_91) ;  /* 0x0000000000044947 */ /* 0x000fea0003800000 */
[----:B------:R-:W-:Y:S01]  /*7780*/  BPT.TRAP 0x1 ;  /* 0x000000040000795c */ /* 0x000fe20000300000 */
.L_x_91:
[----:B------:R-:W-:Y:S05]  /*7790*/  @P0 BRA `(.L_x_92) ;  /* 0x0000000000040947 */ /* 0x000fea0003800000 */
[----:B------:R-:W-:Y:S01]  /*77a0*/  BPT.TRAP 0x1 ;  /* 0x000000040000795c */ /* 0x000fe20000300000 */
.L_x_92:
[----:B------:R-:W-:Y:S01]  /*77b0*/  IMAD R5, R2, 0x1000, R5 ;  /* 0x0000100002057824 */ /* 0x000fe200078e0205 */
[----:B------:R-:W-:Y:S01]  /*77c0*/  R2UR UR17, R7 ;  /* 0x00000000071172ca */ /* 0x000fe200000e0000 */
[----:B------:R-:W-:Y:S01]  /*77d0*/  ULDC.64 UR8, c[0x0][0x198] ;  /* 0x0000660000087ab9 */ /* 0x000fe20000000a00 */
[----:B------:R-:W-:Y:S01]  /*77e0*/  R2UR UR19, R8 ;  /* 0x00000000081372ca */ /* 0x000fe200000e0000 */
[----:B------:R-:W-:Y:S01]  /*77f0*/  UIADD3 UR8, UP0, UR8, 0x1f0, URZ ;  /* 0x000001f008087890 */ /* 0x000fe2000ff1e03f */
[----:B------:R-:W-:Y:S01]  /*7800*/  R2UR UR16, R5 ;  /* 0x00000000051072ca */ /* 0x000fe200000e0000 */
[----:B------:R-:W-:Y:S01]  /*7810*/  UMOV UR12, 0x0 ;  /* 0x00000000000c7882 */ /* 0x000fe20000000000 */
[----:B------:R-:W-:Y:S01]  /*7820*/  UMOV UR13, 0x10000000 ;  /* 0x10000000000d7882 */ /* 0x000fe20000000000 */
[----:B------:R-:W-:Y:S01]  /*7830*/  UIADD3.X UR9, URZ, UR9, URZ, UP0, !UPT ;  /* 0x000000093f097290 */ /* 0x000fe200087fe43f */
[----:B------:R-:W-:Y:S01]  /*7840*/  VIADD R2, R2, 0x1 ;  /* 0x0000000102027836 */ /* 0x000fe20000000000 */
[----:B------:R-:W-:-:S04]  /*7850*/  UMOV UR18, URZ ;  /* 0x0000003f00127c82 */ /* 0x000fc80008000000 */
[----:B------:R-:W-:Y:S01]  /*7860*/  UIADD3 UR17, UR17, 0x7000, URZ ;  /* 0x0000700011117890 */ /* 0x000fe2000fffe03f */
[C---:B------:R-:W-:Y:S01]  /*7870*/  ISETP.NE.AND P4, PT, R2.reuse, 0x5, PT ;  /* 0x000000050200780c */ /* 0x040fe20003f85270 */
[----:B------:R-:W-:Y:S02]  /*7880*/  USHF.L.U32 UR19, UR19, 0x6, URZ ;  /* 0x0000000613137899 */ /* 0x000fe4000800063f */
[----:B------:R-:W-:Y:S01]  /*7890*/  UIADD3 UR16, UR16, 0x2000, URZ ;  /* 0x0000200010107890 */ /* 0x000fe2000fffe03f */
[----:B------:R-:W-:Y:S02]  /*78a0*/  SEL R5, RZ, 0x1, P4 ;  /* 0x00000001ff057807 */ /* 0x000fe40002000000 */
[----:B------:R-:W-:Y:S02]  /*78b0*/  SEL R2, R2, RZ, P4 ;  /* 0x000000ff02027207 */ /* 0x000fe40002000000 */
[----:B------:R-:W-:-:S04]  /*78c0*/  LOP3.LUT R0, R0, R5, RZ, 0x3c, !PT ;  /* 0x0000000500007212 */ /* 0x000fc800078e3cff */
[----:B------:R1:W-:Y:S02]  /*78d0*/  UTMALDG.4D [UR16], [UR8], desc[UR12] ;  /* 0x00000c10080075b4 */ /* 0x0003e40008019000 */
[----:B-1----:R-:W-:Y:S01]  /*78e0*/  NOP ;  /* 0x0000000000007918 */ /* 0x002fe20000000000 */
.L_x_89:
[----:B------:R-:W-:Y:S05]  /*78f0*/  BSYNC B1 ;  /* 0x0000000000017941 */ /* 0x000fea0003800000 */
.L_x_88:
[----:B------:R-:W-:Y:S01]  /*7900*/  ISETP.LT.OR P4, PT, R9, 0x4, !P3 ;  /* 0x000000040900780c */ /* 0x000fe20005f81670 */
[----:B------:R-:W-:-:S12]  /*7910*/  BSSY B1, `(.L_x_93) ;  /* 0x0000026000017945 */ /* 0x000fd80003800000 */
[----:B------:R-:W-:Y:S05]  /*7920*/  @P4 BRA `(.L_x_94) ;  /* 0x0000000000904947 */ /* 0x000fea0003800000 */
[----:B------:R-:W1:Y:S01]  /*7930*/  S2R R5, SR_CgaCtaId ;  /* 0x0000000000057919 */ /* 0x000e620000008800 */
[----:B------:R-:W-:Y:S02]  /*7940*/  MOV R4, 0x400 ;  /* 0x0000040000047802 */ /* 0x000fe40000000f00 */
[----:B------:R-:W-:Y:S02]  /*7950*/  SHF.L.U32 R7, R0, 0x1f, RZ ;  /* 0x0000001f00077819 */ /* 0x000fe400000006ff */
[----:B-1----:R-:W-:-:S04]  /*7960*/  LEA R5, R5, R4, 0x18 ;  /* 0x0000000405057211 */ /* 0x002fc800078ec0ff */
[----:B------:R-:W-:-:S04]  /*7970*/  LEA R4, R2, R5, 0x3 ;  /* 0x0000000502047211 */ /* 0x000fc800078e18ff */
[----:B------:R-:W1:Y:S02]  /*7980*/  SYNCS.PHASECHK.TRANS64.TRYWAIT P4, [R4+URZ+0x7028], R7 ;  /* 0x00702807040075a7 */ /* 0x000e64000808017f */
[----:B-1----:R-:W-:Y:S05]  /*7990*/  @!P4 BRA `(.L_x_95) ;  /* 0x0000000400c8c947 */ /* 0x002fea0003800000 */
.L_x_111:
[----:B------:R-:W-:Y:S01]  /*79a0*/  PRMT R6, R3, 0x9910, RZ ;  /* 0x0000991003067816 */ /* 0x000fe200000000ff */
[----:B-1----:R-:W-:-:S03]  /*79b0*/  @P1 IMAD.MOV.U32 R7, RZ, RZ, 0x1000 ;  /* 0x00001000ff071424 */ /* 0x002fc600078e00ff */
[----:B------:R-:W-:Y:S01]  /*79c0*/  ISETP.NE.AND P4, PT, R6, 0x2, PT ;  /* 0x000000020600780c */ /* 0x000fe20003f85270 */
[----:B------:R1:W-:-:S12]  /*79d0*/  @P1 SYNCS.ARRIVE.TRANS64 RZ, [R4+URZ+0x7000], R7 ;  /* 0x0070000704ff19a7 */ /* 0x0003d8000800003f */
[----:B-1----:R-:W-:Y:S05]  /*79e0*/  @P4 BRA `(.L_x_96) ;  /* 0x0000000000044947 */ /* 0x002fea0003800000 */
[----:B------:R-:W-:Y:S01]  /*79f0*/  BPT.TRAP 0x1 ;  /* 0x000000040000795c */ /* 0x000fe20000300000 */
.L_x_96:
[----:B------:R-:W-:Y:S05]  /*7a00*/  @P0 BRA `(.L_x_97) ;  /* 0x0000000000040947 */ /* 0x000fea0003800000 */
[----:B------:R-:W-:Y:S01]  /*7a10*/  BPT.TRAP 0x1 ;  /* 0x000000040000795c */ /* 0x000fe20000300000 */
.L_x_97:
        /* <DEDUP_REMOVED lines=10> */
[----:B------:R-:W-:Y:S01]  /*7ac0*/  UMOV UR18, URZ ;  /* 0x0000003f00127c82 */ /* 0x000fe20008000000 */
[----:B------:R-:W-:-:S03]  /*7ad0*/  IADD3 R8, R8, 0x1, RZ ;  /* 0x0000000108087810 */ /* 0x000fc60007ffe0ff */
        /* <DEDUP_REMOVED lines=9> */
.L_x_94:
[----:B------:R-:W-:Y:S05]  /*7b70*/  BSYNC B1 ;  /* 0x0000000000017941 */ /* 0x000fea0003800000 */
.L_x_93:
[C---:B------:R-:W-:Y:S01]  /*7b80*/  ISETP.GT.AND P4, PT, R9.reuse, 0x4, PT ;  /* 0x000000040900780c */ /* 0x040fe20003f84270 */
[----:B------:R-:W-:-:S12]  /*7b90*/  VIADD R9, R9, 0xfffffffe ;  /* 0xfffffffe09097836 */ /* 0x000fd80000000000 */
[----:B------:R-:W-:Y:S05]  /*7ba0*/  @P4 BRA `(.L_x_98) ;  /* 0xfffffff800bc4947 */ /* 0x000fea000383ffff */
[----:B------:R-:W-:Y:S05]  /*7bb0*/  BSYNC B0 ;  /* 0x0000000000007941 */ /* 0x000fea0003800000 */
.L_x_87:
[----:B------:R-:W-:Y:S05]  /*7bc0*/  EXIT ;  /* 0x000000000000794d */ /* 0x000fea0003800000 */
.L_x_15:
[----:B-1----:R-:W-:-:S04]  /*7bd0*/  IMAD.U32 R7, RZ, RZ, UR6 ;  /* 0x00000006ff077e24 */ /* 0x002fc8000f8e00ff */
[----:B------:R1:W2:Y:S03]  /*7be0*/  SYNCS.PHASECHK.TRANS64.TRYWAIT P1, [R7+URZ+0x7050], R6 ;  /* 0x00705006070075a7 */ /* 0x0002a6000802017f */
[----:B--2---:R-:W-:Y:S05]  /*7bf0*/  @!P1 NANOSLEEP.SYNCS 0x989680 ;  /* 0x009896800000995d */ /* 0x004fea0003900000 */
[----:B------:R-:W2:Y:S02]  /*7c00*/  @!P1 SYNCS.PHASECHK.TRANS64 P1, [R7+URZ+0x7050], R6 ;  /* 0x00705006070095a7 */ /* 0x000ea4000802007f */
[----:B--2---:R-:W-:Y:S05]  /*7c10*/  @!P1 BRA `(.L_x_15) ;  /* 0xfffffffc00ec9947 */ /* 0x004fea000383ffff */
[----:B------:R-:W-:Y:S05]  /*7c20*/  BRA `(.L_x_99) ;  /* 0xffffff9000a07947 */ /* 0x000fea000383ffff */
.L_x_17:
[----:B--2---:R-:W-:-:S04]  /*7c30*/  IMAD.U32 R2, RZ, RZ, UR38 ;  /* 0x00000026ff027e24 */ /* 0x004fc8000f8e00ff */
[----:B------:R2:W3:Y:S03]  /*7c40*/  SYNCS.PHASECHK.TRANS64.TRYWAIT P1, [R2+URZ+0x7000], R9 ;  /* 0x00700009020075a7 */ /* 0x0004e6000802017f */
[----:B---3--:R-:W-:Y:S05]  /*7c50*/  @!P1 NANOSLEEP.SYNCS 0x989680 ;  /* 0x009896800000995d */ /* 0x008fea0003900000 */
[----:B------:R-:W3:Y:S02]  /*7c60*/  @!P1 SYNCS.PHASECHK.TRANS64 P1, [R2+URZ+0x7000], R9 ;  /* 0x00700009020095a7 */ /* 0x000ee4000802007f */
[----:B---3--:R-:W-:Y:S05]  /*7c70*/  @!P1 BRA `(.L_x_17) ;  /* 0xfffffffc00ec9947 */ /* 0x008fea000383ffff */
[----:B------:R-:W-:Y:S05]  /*7c80*/  BRA `(.L_x_100) ;  /* 0xffffff9000ac7947 */ /* 0x000fea000383ffff */
.L_x_18:
[----:B-1----:R-:W-:-:S04]  /*7c90*/  MOV R7, UR16 ;  /* 0x0000001000077c02 */ /* 0x002fc80008000f00 */
[----:B------:R1:W2:Y:S03]  /*7ca0*/  SYNCS.PHASECHK.TRANS64.TRYWAIT P1, [R7+URZ+-0x8], R2 ;  /* 0xfffff802070075a7 */ /* 0x0002a6000802017f */
[----:B--2---:R-:W-:Y:S05]  /*7cb0*/  @!P1 NANOSLEEP.SYNCS 0x989680 ;  /* 0x009896800000995d */ /* 0x004fea0003900000 */
[----:B------:R-:W2:Y:S02]  /*7cc0*/  @!P1 SYNCS.PHASECHK.TRANS64 P1, [R7+URZ+-0x8], R2 ;  /* 0xfffff802070095a7 */ /* 0x000ea4000802007f */
[----:B--2---:R-:W-:Y:S05]  /*7cd0*/  @!P1 BRA `(.L_x_18) ;  /* 0xfffffffc00ec9947 */ /* 0x004fea000383ffff */
[----:B------:R-:W-:Y:S05]  /*7ce0*/  BRA `(.L_x_101) ;  /* 0xffffff9000a87947 */ /* 0x000fea000383ffff */
.L_x_20:
[----:B-1----:R-:W-:-:S04]  /*7cf0*/  IMAD.U32 R10, RZ, RZ, UR38 ;  /* 0x00000026ff0a7e24 */ /* 0x002fc8000f8e00ff */
[----:B------:R1:W2:Y:S03]  /*7d00*/  SYNCS.PHASECHK.TRANS64.TRYWAIT P1, [R10+URZ+0x7008], R9 ;  /* 0x007008090a0075a7 */ /* 0x0002a6000802017f */
[----:B--2---:R-:W-:Y:S05]  /*7d10*/  @!P1 NANOSLEEP.SYNCS 0x989680 ;  /* 0x009896800000995d */ /* 0x004fea0003900000 */
[----:B------:R-:W2:Y:S02]  /*7d20*/  @!P1 SYNCS.PHASECHK.TRANS64 P1, [R10+URZ+0x7008], R9 ;  /* 0x007008090a0095a7 */ /* 0x000ea4000802007f */
[----:B--2---:R-:W-:Y:S05]  /*7d30*/  @!P1 BRA `(.L_x_20) ;  /* 0xfffffffc00ec9947 */ /* 0x004fea000383ffff */
[----:B------:R-:W-:Y:S05]  /*7d40*/  BRA `(.L_x_102) ;  /* 0xffffffa800007947 */ /* 0x000fea000383ffff */
.L_x_25:
[----:B-1----:R-:W-:-:S04]  /*7d50*/  IMAD.U32 R4, RZ, RZ, UR6 ;  /* 0x00000006ff047e24 */ /* 0x002fc8000f8e00ff */
[----:B------:R1:W2:Y:S03]  /*7d60*/  SYNCS.PHASECHK.TRANS64.TRYWAIT P2, [R4+URZ+0x7000], R3 ;  /* 0x00700003040075a7 */ /* 0x0002a6000804017f */
[----:B--2---:R-:W-:Y:S05]  /*7d70*/  @!P2 NANOSLEEP.SYNCS 0x989680 ;  /* 0x009896800000a95d */ /* 0x004fea0003900000 */
[----:B------:R-:W2:Y:S02]  /*7d80*/  @!P2 SYNCS.PHASECHK.TRANS64 P2, [R4+URZ+0x7000], R3 ;  /* 0x007000030400a5a7 */ /* 0x000ea4000804007f */
[----:B--2---:R-:W-:Y:S05]  /*7d90*/  @!P2 BRA `(.L_x_25) ;  /* 0xfffffffc00eca947 */ /* 0x004fea000383ffff */
[----:B------:R-:W-:Y:S05]  /*7da0*/  BRA `(.L_x_103) ;  /* 0xffffffa800c47947 */ /* 0x000fea000383ffff */
.L_x_29:
[----:B-1----:R-:W-:-:S04]  /*7db0*/  IMAD.U32 R12, RZ, RZ, UR6 ;  /* 0x00000006ff0c7e24 */ /* 0x002fc8000f8e00ff */
[----:B------:R1:W2:Y:S03]  /*7dc0*/  SYNCS.PHASECHK.TRANS64.TRYWAIT P2, [R12+URZ+0x7000], R13 ;  /* 0x0070000d0c0075a7 */ /* 0x0002a6000804017f */
[----:B--2---:R-:W-:Y:S05]  /*7dd0*/  @!P2 NANOSLEEP.SYNCS 0x989680 ;  /* 0x009896800000a95d */ /* 0x004fea0003900000 */
[----:B------:R-:W2:Y:S02]  /*7de0*/  @!P2 SYNCS.PHASECHK.TRANS64 P2, [R12+URZ+0x7000], R13 ;  /* 0x0070000d0c00a5a7 */ /* 0x000ea4000804007f */
[----:B--2---:R-:W-:Y:S05]  /*7df0*/  @!P2 BRA `(.L_x_29) ;  /* 0xfffffffc00eca947 */ /* 0x004fea000383ffff */
[----:B------:R-:W-:Y:S05]  /*7e00*/  BRA `(.L_x_28) ;  /* 0xffffffbc00747947 */ /* 0x000fea000383ffff */
.L_x_37:
[----:B-1----:R-:W-:-:S04]  /*7e10*/  MOV R13, UR6 ;  /* 0x00000006000d7c02 */ /* 0x002fc80008000f00 */
[----:B------:R1:W2:Y:S03]  /*7e20*/  SYNCS.PHASECHK.TRANS64.TRYWAIT P2, [R13+URZ+0x7000], R4 ;  /* 0x007000040d0075a7 */ /* 0x0002a6000804017f */
[----:B--2---:R-:W-:Y:S05]  /*7e30*/  @!P2 NANOSLEEP.SYNCS 0x989680 ;  /* 0x009896800000a95d */ /* 0x004fea0003900000 */
[----:B------:R-:W2:Y:S02]  /*7e40*/  @!P2 SYNCS.PHASECHK.TRANS64 P2, [R13+URZ+0x7000], R4 ;  /* 0x007000040d00a5a7 */ /* 0x000ea4000804007f */
[----:B--2---:R-:W-:Y:S05]  /*7e50*/  @!P2 BRA `(.L_x_37) ;  /* 0xfffffffc00eca947 */ /* 0x004fea000383ffff */
[----:B------:R-:W-:Y:S05]  /*7e60*/  BRA `(.L_x_104) ;  /* 0xffffffc000647947 */ /* 0x000fea000383ffff */
.L_x_41:
[----:B-1----:R-:W-:-:S04]  /*7e70*/  IMAD.U32 R10, RZ, RZ, UR6 ;  /* 0x00000006ff0a7e24 */ /* 0x002fc8000f8e00ff */
[----:B------:R1:W2:Y:S03]  /*7e80*/  SYNCS.PHASECHK.TRANS64.TRYWAIT P2, [R10+URZ+0x7000], R11 ;  /* 0x0070000b0a0075a7 */ /* 0x0002a6000804017f */
[----:B--2---:R-:W-:Y:S05]  /*7e90*/  @!P2 NANOSLEEP.SYNCS 0x989680 ;  /* 0x009896800000a95d */ /* 0x004fea0003900000 */
[----:B------:R-:W2:Y:S02]  /*7ea0*/  @!P2 SYNCS.PHASECHK.TRANS64 P2, [R10+URZ+0x7000], R11 ;  /* 0x0070000b0a00a5a7 */ /* 0x000ea4000804007f */
[----:B--2---:R-:W-:Y:S05]  /*7eb0*/  @!P2 BRA `(.L_x_41) ;  /* 0xfffffffc00eca947 */ /* 0x004fea000383ffff */
[----:B------:R-:W-:Y:S05]  /*7ec0*/  BRA `(.L_x_40) ;  /* 0xffffffd800507947 */ /* 0x000fea000383ffff */
.L_x_57:
[----:B-1----:R-:W-:-:S04]  /*7ed0*/  IMAD.U32 R3, RZ, RZ, UR16 ;  /* 0x00000010ff037e24 */ /* 0x002fc8000f8e00ff */
[----:B------:R1:W2:Y:S03]  /*7ee0*/  SYNCS.PHASECHK.TRANS64.TRYWAIT P0, [R3+URZ+0x8], R0 ;  /* 0x00000800030075a7 */ /* 0x0002a6000800017f */
[----:B--2---:R-:W-:Y:S05]  /*7ef0*/  @!P0 NANOSLEEP.SYNCS 0x989680 ;  /* 0x009896800000895d */ /* 0x004fea0003900000 */
[----:B------:R-:W2:Y:S02]  /*7f00*/  @!P0 SYNCS.PHASECHK.TRANS64 P0, [R3+URZ+0x8], R0 ;  /* 0x00000800030085a7 */ /* 0x000ea4000800007f */
[----:B--2---:R-:W-:Y:S05]  /*7f10*/  @!P0 BRA `(.L_x_57) ;  /* 0xfffffffc00ec8947 */ /* 0x004fea000383ffff */
[----:B------:R-:W-:Y:S05]  /*7f20*/  BRA `(.L_x_105) ;  /* 0xffffffe000607947 */ /* 0x000fea000383ffff */
.L_x_69:
[----:B-1----:R1:W2:Y:S02]  /*7f30*/  SYNCS.PHASECHK.TRANS64.TRYWAIT P0, [R4+URZ+0x7060], R3 ;  /* 0x00706003040075a7 */ /* 0x0022a4000800017f */
[----:B--2---:R-:W-:Y:S05]  /*7f40*/  @!P0 NANOSLEEP.SYNCS 0x989680 ;  /* 0x009896800000895d */ /* 0x004fea0003900000 */
[----:B------:R-:W2:Y:S02]  /*7f50*/  @!P0 SYNCS.PHASECHK.TRANS64 P0, [R4+URZ+0x7060], R3 ;  /* 0x00706003040085a7 */ /* 0x000ea4000800007f */
[----:B--2---:R-:W-:Y:S05]  /*7f60*/  @!P0 BRA `(.L_x_69) ;  /* 0xfffffffc00f08947 */ /* 0x004fea000383ffff */
[----:B------:R-:W-:Y:S05]  /*7f70*/  BRA `(.L_x_106) ;  /* 0xffffffec00687947 */ /* 0x000fea000383ffff */
.L_x_74:
[----:B-1----:R1:W2:Y:S02]  /*7f80*/  SYNCS.PHASECHK.TRANS64.TRYWAIT P0, [R2+URZ+0x7028], R5 ;  /* 0x00702805020075a7 */ /* 0x0022a4000800017f */
[----:B--2---:R-:W-:Y:S05]  /*7f90*/  @!P0 NANOSLEEP.SYNCS 0x989680 ;  /* 0x009896800000895d */ /* 0x004fea0003900000 */
[----:B------:R-:W2:Y:S02]  /*7fa0*/  @!P0 SYNCS.PHASECHK.TRANS64 P0, [R2+URZ+0x7028], R5 ;  /* 0x00702805020085a7 */ /* 0x000ea4000800007f */
[----:B--2---:R-:W-:Y:S05]  /*7fb0*/  @!P0 BRA `(.L_x_74) ;  /* 0xfffffffc00f08947 */ /* 0x004fea000383ffff */
[----:B------:R-:W-:Y:S05]  /*7fc0*/  BRA `(.L_x_107) ;  /* 0xffffffec00e87947 */ /* 0x000fea000383ffff */
.L_x_79:
[----:B-1----:R1:W2:Y:S02]  /*7fd0*/  SYNCS.PHASECHK.TRANS64.TRYWAIT P0, [R4+URZ+0x7060], R5 ;  /* 0x00706005040075a7 */ /* 0x0022a4000800017f */
[----:B--2---:R-:W-:Y:S05]  /*7fe0*/  @!P0 NANOSLEEP.SYNCS 0x989680 ;  /* 0x009896800000895d */ /* 0x004fea0003900000 */
[----:B------:R-:W2:Y:S02]  /*7ff0*/  @!P0 SYNCS.PHASECHK.TRANS64 P0, [R4+URZ+0x7060], R5 ;  /* 0x00706005040085a7 */ /* 0x000ea4000800007f */
[----:B--2---:R-:W-:Y:S05]  /*8000*/  @!P0 BRA `(.L_x_79) ;  /* 0xfffffffc00f08947 */ /* 0x004fea000383ffff */
[----:B------:R-:W-:Y:S05]  /*8010*/  BRA `(.L_x_108) ;  /* 0xfffffff000647947 */ /* 0x000fea000383ffff */
.L_x_84:
[----:B-1----:R1:W2:Y:S02]  /*8020*/  SYNCS.PHASECHK.TRANS64.TRYWAIT P0, [R3+URZ+0x7028], R4 ;  /* 0x00702804030075a7 */ /* 0x0022a4000800017f */
[----:B--2---:R-:W-:Y:S05]  /*8030*/  @!P0 NANOSLEEP.SYNCS 0x989680 ;  /* 0x009896800000895d */ /* 0x004fea0003900000 */
[----:B------:R-:W2:Y:S02]  /*8040*/  @!P0 SYNCS.PHASECHK.TRANS64 P0, [R3+URZ+0x7028], R4 ;  /* 0x00702804030085a7 */ /* 0x000ea4000800007f */
[----:B--2---:R-:W-:Y:S05]  /*8050*/  @!P0 BRA `(.L_x_84) ;  /* 0xfffffffc00f08947 */ /* 0x004fea000383ffff */
[----:B------:R-:W-:Y:S05]  /*8060*/  BRA `(.L_x_109) ;  /* 0xfffffff000ec7947 */ /* 0x000fea000383ffff */
.L_x_90:
[----:B-1----:R1:W2:Y:S02]  /*8070*/  SYNCS.PHASECHK.TRANS64.TRYWAIT P4, [R7+URZ+0x7028], R4 ;  /* 0x00702804070075a7 */ /* 0x0022a4000808017f */
[----:B--2---:R-:W-:Y:S05]  /*8080*/  @!P4 NANOSLEEP.SYNCS 0x989680 ;  /* 0x009896800000c95d */ /* 0x004fea0003900000 */
[----:B------:R-:W2:Y:S02]  /*8090*/  @!P4 SYNCS.PHASECHK.TRANS64 P4, [R7+URZ+0x7028], R4 ;  /* 0x007028040700c5a7 */ /* 0x000ea4000808007f */
[----:B--2---:R-:W-:Y:S05]  /*80a0*/  @!P4 BRA `(.L_x_90) ;  /* 0xfffffffc00f0c947 */ /* 0x004fea000383ffff */
[----:B------:R-:W-:Y:S05]  /*80b0*/  BRA `(.L_x_110) ;  /* 0xfffffff4009c7947 */ /* 0x000fea000383ffff */
.L_x_95:
[----:B-1----:R1:W2:Y:S02]  /*80c0*/  SYNCS.PHASECHK.TRANS64.TRYWAIT P4, [R4+URZ+0x7028], R7 ;  /* 0x00702807040075a7 */ /* 0x0022a4000808017f */
[----:B--2---:R-:W-:Y:S05]  /*80d0*/  @!P4 NANOSLEEP.SYNCS 0x989680 ;  /* 0x009896800000c95d */ /* 0x004fea0003900000 */
[----:B------:R-:W2:Y:S02]  /*80e0*/  @!P4 SYNCS.PHASECHK.TRANS64 P4, [R4+URZ+0x7028], R7 ;  /* 0x007028070400c5a7 */ /* 0x000ea4000808007f */
[----:B--2---:R-:W-:Y:S05]  /*80f0*/  @!P4 BRA `(.L_x_95) ;  /* 0xfffffffc00f0c947 */ /* 0x004fea000383ffff */
[----:B------:R-:W-:Y:S05]  /*8100*/  BRA `(.L_x_111) ;  /* 0xfffffff800247947 */ /* 0x000fea000383ffff */
        .weak           $__internal_0_$__cuda_sm20_rcp_rn_f32_slowpath
        .type           $__internal_0_$__cuda_sm20_rcp_rn_f32_slowpath,@function
        .size           $__internal_0_$__cuda_sm20_rcp_rn_f32_slowpath,(.L_x_117 - $__internal_0_$__cuda_sm20_rcp_rn_f32_slowpath)
$__internal_0_$__cuda_sm20_rcp_rn_f32_slowpath:
[----:B------:R-:W-:Y:S01]  /*8110*/  IMAD.SHL.U32 R0, R2, 0x2, RZ ;  /* 0x0000000202007824 */ /* 0x000fe200078e00ff */
[----:B------:R-:W-:Y:S04]  /*8120*/  BSSY B2, `(.L_x_112) ;  /* 0x0000030000027945 */ /* 0x000fe80003800000 */
[----:B------:R-:W-:-:S04]  /*8130*/  SHF.R.U32.HI R13, RZ, 0x18, R0 ;  /* 0x00000018ff0d7819 */ /* 0x000fc80000011600 */
[----:B------:R-:W-:-:S13]  /*8140*/  ISETP.NE.U32.AND P0, PT, R13, RZ, PT ;  /* 0x000000ff0d00720c */ /* 0x000fda0003f05070 */
[----:B------:R-:W-:Y:S05]  /*8150*/  @P0 BRA `(.L_x_113) ;  /* 0x0000000000280947 */ /* 0x000fea0003800000 */
[----:B------:R-:W-:-:S04]  /*8160*/  SHF.L.U32 R0, R2, 0x1, RZ ;  /* 0x0000000102007819 */ /* 0x000fc800000006ff */
[----:B------:R-:W-:-:S13]  /*8170*/  ISETP.NE.AND P0, PT, R0, RZ, PT ;  /* 0x000000ff0000720c */ /* 0x000fda0003f05270 */
[----:B------:R-:W-:Y:S01]  /*8180*/  @P0 FFMA R7, R2, 1.84467440737095516160e+19, RZ ;  /* 0x5f80000002070823 */ /* 0x000fe200000000ff */
[----:B------:R-:W-:Y:S08]  /*8190*/  @!P0 MUFU.RCP R3, R2 ;  /* 0x0000000200038308 */ /* 0x000ff00000001000 */
[----:B------:R-:W1:Y:S02]  /*81a0*/  @P0 MUFU.RCP R0, R7 ;  /* 0x0000000700000308 */ /* 0x000e640000001000 */
[----:B-1----:R-:W-:-:S04]  /*81b0*/  @P0 FFMA R12, R7, R0, -1 ;  /* 0xbf800000070c0423 */ /* 0x002fc80000000000 */
[----:B------:R-:W-:-:S04]  /*81c0*/  @P0 FADD.FTZ R13, -R12, -RZ ;  /* 0x800000ff0c0d0221 */ /* 0x000fc80000010100 */
[----:B------:R-:W-:-:S04]  /*81d0*/  @P0 FFMA R0, R0, R13, R0 ;  /* 0x0000000d00000223 */ /* 0x000fc80000000000 */
[----:B------:R-:W-:Y:S01]  /*81e0*/  @P0 FFMA R3, R0, 1.84467440737095516160e+19, RZ ;  /* 0x5f80000000030823 */ /* 0x000fe200000000ff */
[----:B------:R-:W-:Y:S06]  /*81f0*/  BRA `(.L_x_114) ;  /* 0x0000000000887947 */ /* 0x000fec0003800000 */
.L_x_113:
[----:B------:R-:W-:-:S05]  /*8200*/  VIADD R19, R13, 0xffffff03 ;  /* 0xffffff030d137836 */ /* 0x000fca0000000000 */
[----:B------:R-:W-:-:S13]  /*8210*/  ISETP.GT.U32.AND P0, PT, R19, 0x1, PT ;  /* 0x000000011300780c */ /* 0x000fda0003f04070 */
[----:B------:R-:W-:Y:S05]  /*8220*/  @P0 BRA `(.L_x_115) ;  /* 0x0000000000780947 */ /* 0x000fea0003800000 */
[----:B------:R-:W-:Y:S01]  /*8230*/  LOP3.LUT R0, R2, 0x7fffff, RZ, 0xc0, !PT ;  /* 0x007fffff02007812 */ /* 0x000fe200078ec0ff */
[----:B------:R-:W-:-:S03]  /*8240*/  IMAD.MOV.U32 R14, RZ, RZ, 0x3 ;  /* 0x00000003ff0e7424 */ /* 0x000fc600078e00ff */
[----:B------:R-:W-:Y:S02]  /*8250*/  LOP3.LUT R0, R0, 0x3f800000, RZ, 0xfc, !PT ;  /* 0x3f80000000007812 */ /* 0x000fe400078efcff */
[----:B------:R-:W-:Y:S02]  /*8260*/  SHF.L.U32 R14, R14, R19, RZ ;  /* 0x000000130e0e7219 */ /* 0x000fe400000006ff */
[----:B------:R-:W1:Y:S02]  /*8270*/  MUFU.RCP R3, R0 ;  /* 0x0000000000037308 */ /* 0x000e640000001000 */
[----:B-1----:R-:W-:-:S04]  /*8280*/  FFMA R7, R0, R3, -1 ;  /* 0xbf80000000077423 */ /* 0x002fc80000000003 */
[----:B------:R-:W-:-:S04]  /*8290*/  FADD.FTZ R12, -R7, -RZ ;  /* 0x800000ff070c7221 */ /* 0x000fc80000010100 */
[CCC-:B------:R-:W-:Y:S01]  /*82a0*/  FFMA.RM R7, R3.reuse, R12.reuse, R3.reuse ;  /* 0x0000000c03077223 */ /* 0x1c0fe20000004003 */
[----:B------:R-:W-:-:S04]  /*82b0*/  FFMA.RP R12, R3, R12, R3 ;  /* 0x0000000c030c7223 */ /* 0x000fc80000008003 */
[C---:B------:R-:W-:Y:S02]  /*82c0*/  LOP3.LUT R3, R7.reuse, 0x7fffff, RZ, 0xc0, !PT ;  /* 0x007fffff07037812 */ /* 0x040fe400078ec0ff */
[----:B------:R-:W-:Y:S02]  /*82d0*/  FSETP.NEU.FTZ.AND P0, PT, R7, R12, PT ;  /* 0x0000000c0700720b */ /* 0x000fe40003f1d000 */
[----:B------:R-:W-:Y:S02]  /*82e0*/  LOP3.LUT R3, R3, 0x800000, RZ, 0xfc, !PT ;  /* 0x0080000003037812 */ /* 0x000fe400078efcff */
[----:B------:R-:W-:Y:S02]  /*82f0*/  SEL R7, RZ, 0xffffffff, !P0 ;  /* 0xffffffffff077807 */ /* 0x000fe40004000000 */
[----:B------:R-:W-:-:S03]  /*8300*/  LOP3.LUT R14, R14, R3, RZ, 0xc0, !PT ;  /* 0x000000030e0e7212 */ /* 0x000fc600078ec0ff */
[----:B------:R-:W-:Y:S01]  /*8310*/  IMAD.MOV R0, RZ, RZ, -R7 ;  /* 0x000000ffff007224 */ /* 0x000fe200078e0a07 */
[----:B------:R-:W-:-:S04]  /*8320*/  SHF.R.U32.HI R14, RZ, R19, R14 ;  /* 0x00000013ff0e7219 */ /* 0x000fc8000001160e */
[----:B------:R-:W-:Y:S02]  /*8330*/  LOP3.LUT P1, RZ, R0, R19, R3, 0xf8, !PT ;  /* 0x0000001300ff7212 */ /* 0x000fe4000782f803 */
[C---:B------:R-:W-:Y:S02]  /*8340*/  LOP3.LUT P0, RZ, R14.reuse, 0x1, RZ, 0xc0, !PT ;  /* 0x000000010eff7812 */ /* 0x040fe4000780c0ff */
[----:B------:R-:W-:-:S04]  /*8350*/  LOP3.LUT P2, RZ, R14, 0x2, RZ, 0xc0, !PT ;  /* 0x000000020eff7812 */ /* 0x000fc8000784c0ff */
[----:B------:R-:W-:Y:S02]  /*8360*/  PLOP3.LUT P0, PT, P0, P1, P2, 0xe0, 0x0 ;  /* 0x000000000000781c */ /* 0x000fe40000703c20 */
[----:B------:R-:W-:Y:S02]  /*8370*/  LOP3.LUT P1, RZ, R2, 0x7fffff, RZ, 0xc0, !PT ;  /* 0x007fffff02ff7812 */ /* 0x000fe4000782c0ff */
[----:B------:R-:W-:-:S04]  /*8380*/  SEL R0, RZ, 0x1, !P0 ;  /* 0x00000001ff007807 */ /* 0x000fc80004000000 */
[----:B------:R-:W-:-:S04]  /*8390*/  IADD3 R0, -R0, RZ, RZ ;  /* 0x000000ff00007210 */ /* 0x000fc80007ffe1ff */
[----:B------:R-:W-:Y:S01]  /*83a0*/  ISETP.GE.AND P0, PT, R0, RZ, PT ;  /* 0x000000ff0000720c */ /* 0x000fe20003f06270 */
[----:B------:R-:W-:-:S05]  /*83b0*/  VIADD R0, R13, 0xffffff04 ;  /* 0xffffff040d007836 */ /* 0x000fca0000000000 */
[----:B------:R-:W-:-:S07]  /*83c0*/  SHF.R.U32.HI R3, RZ, R0, R3 ;  /* 0x00000000ff037219 */ /* 0x000fce0000011603 */
[----:B------:R-:W-:-:S04]  /*83d0*/  @!P0 VIADD R3, R3, 0x1 ;  /* 0x0000000103038836 */ /* 0x000fc80000000000 */
[----:B------:R-:W-:-:S05]  /*83e0*/  @!P1 IMAD.SHL.U32 R3, R3, 0x2, RZ ;  /* 0x0000000203039824 */ /* 0x000fca00078e00ff */
[----:B------:R-:W-:Y:S01]  /*83f0*/  LOP3.LUT R3, R3, 0x80000000, R2, 0xf8, !PT ;  /* 0x8000000003037812 */ /* 0x000fe200078ef802 */
[----:B------:R-:W-:Y:S06]  /*8400*/  BRA `(.L_x_114) ;  /* 0x0000000000047947 */ /* 0x000fec0003800000 */
.L_x_115:
[----:B------:R1:W2:Y:S02]  /*8410*/  MUFU.RCP R3, R2 ;  /* 0x0000000200037308 */ /* 0x0002a40000001000 */
.L_x_114:
[----:B------:R-:W-:Y:S05]  /*8420*/  BSYNC B2 ;  /* 0x0000000000027941 */ /* 0x000fea0003800000 */
.L_x_112:
[----:B--2---:R-:W-:Y:S01]  /*8430*/  MOV R0, R3 ;  /* 0x0000000300007202 */ /* 0x004fe20000000f00 */
[----:B-1----:R-:W-:Y:S02]  /*8440*/  IMAD.MOV.U32 R2, RZ, RZ, R15 ;  /* 0x000000ffff027224 */ /* 0x002fe400078e000f */
[----:B------:R-:W-:-:S04]  /*8450*/  IMAD.MOV.U32 R3, RZ, RZ, 0x0 ;  /* 0x00000000ff037424 */ /* 0x000fc800078e00ff */
[----:B------:R-:W-:Y:S05]  /*8460*/  RET.REL.NODEC R2 `(_ZN7cutlass13device_kernelINS_4fmha6kernel28FmhaKernelTmaWarpSpecializedINS1_10collective30FmhaMainloopTmaWarpSpecializedINS_10bfloat16_tEffN4cute5tupleIJNS7_1CILi128EEENS9_ILi64EEENS9_ILi32EEEEEENS8_IJiNS9_ILi1EEENS8_IJiiEEEEEESG_SG_NS4_12CausalFusionEJEEENS4_15FmhaFwdEpilogueIS6_fNS8_IJSB_SC_SB_EEEEENS2_23IndividualTileSchedulerEJEEEEEvNT_6ParamsE) ;  /* 0xffffff7802e47950 */ /* 0x000fea0003c3ffff */
.L_x_116:
[----:B------:R-:W-:-:S00]  /*8470*/  BRA `(.L_x_116) ;  /* 0xfffffffc00fc7947 */ /* 0x000fc0000383ffff */
[----:B------:R-:W-:-:S00]  /*8480*/  NOP ;  /* 0x0000000000007918 */ /* 0x000fc00000000000 */
[----:B------:R-:W-:-:S00]  /*8490*/  NOP ;  /* 0x0000000000007918 */ /* 0x000fc00000000000 */
[----:B------:R-:W-:-:S00]  /*84a0*/  NOP ;  /* 0x0000000000007918 */ /* 0x000fc00000000000 */
[----:B------:R-:W-:-:S00]  /*84b0*/  NOP ;  /* 0x0000000000007918 */ /* 0x000fc00000000000 */
[----:B------:R-:W-:-:S00]  /*84c0*/  NOP ;  /* 0x0000000000007918 */ /* 0x000fc00000000000 */
[----:B------:R-:W-:-:S00]  /*84d0*/  NOP ;  /* 0x0000000000007918 */ /* 0x000fc00000000000 */
[----:B------:R-:W-:-:S00]  /*84e0*/  NOP ;  /* 0x0000000000007918 */ /* 0x000fc00000000000 */
[----:B------:R-:W-:-:S00]  /*84f0*/  NOP ;  /* 0x0000000000007918 */ /* 0x000fc00000000000 */
.L_x_117:


//--------------------- .nv.global.init           --------------------------
	.section	.nv.global.init,"aw",@progbits
.nv.global.init:
	.type		$str$24,@object
	.size		$str$24,($str$25 - $str$24)
$str$24:
        /*0000*/ 	.byte	0x28, 0x61, 0x64, 0x64, 0x72, 0x65, 0x73, 0x73, 0x20, 0x26, 0x20, 0x6d, 0x61, 0x73, 0x6b, 0x29
        /*0010*/ 	.byte	0x20, 0x3d, 0x3d, 0x20, 0x30, 0x00
	.type		$str$25,@object
	.size		$str$25,(__unnamed_1 - $str$25)
$str$25:
        /*0016*/ 	.byte	0x2f, 0x74, 0x6d, 0x70, 0x2f, 0x63, 0x75, 0x74, 0x6c, 0x61, 0x73, 0x73, 0x5f, 0x73, 0x77, 0x65
        /*0026*/ 	.byte	0x65, 0x70, 0x5f, 0x73, 0x72, 0x63, 0x2f, 0x69, 0x6e, 0x63, 0x6c, 0x75, 0x64, 0x65, 0x2f, 0x63
        /*0036*/ 	.byte	0x75, 0x74, 0x65, 0x2f, 0x70, 0x6f, 0x69, 0x6e, 0x74, 0x65, 0x72, 0x5f, 0x66, 0x6c, 0x61, 0x67
        /*0046*/ 	.byte	0x67, 0x65, 0x64, 0x2e, 0x68, 0x70, 0x70, 0x00
	.type		__unnamed_1,@object
	.size		__unnamed_1,(.L_0 - __unnamed_1)
__unnamed_1:
        /*004e*/ 	.byte	0x61, 0x75, 0x74, 0x6f, 0x20, 0x63, 0x75, 0x74, 0x65, 0x3a, 0x3a, 0x61, 0x73, 0x5f, 0x70, 0x6f
        /* <DEDUP_REMOVED lines=27> */
        /*020e*/ 	.byte	0x30, 0x3e, 0x3e, 0x3e, 0x3e, 0x3e, 0x5d, 0x00
.L_0:


//--------------------- .nv.shared._ZN7cutlass13device_kernelINS_4fmha6kernel28FmhaKernelTmaWarpSpecializedINS1_10collective30FmhaMainloopTmaWarpSpecializedINS_10bfloat16_tEffN4cute5tupleIJNS7_1CILi128EEENS9_ILi64EEENS9_ILi32EEEEEENS8_IJiNS9_ILi1EEENS8_IJiiEEEEEESG_SG_NS4_12CausalFusionEJEEENS4_15FmhaFwdEpilogueIS6_fNS8_IJSB_SC_SB_EEEEENS2_23IndividualTileSchedulerEJEEEEEvNT_6ParamsE --------------------------
	.section	.nv.shared._ZN7cutlass13device_kernelINS_4fmha6kernel28FmhaKernelTmaWarpSpecializedINS1_10collective30FmhaMainloopTmaWarpSpecializedINS_10bfloat16_tEffN4cute5tupleIJNS7_1CILi128EEENS9_ILi64EEENS9_ILi32EEEEEENS8_IJiNS9_ILi1EEENS8_IJiiEEEEEESG_SG_NS4_12CausalFusionEJEEENS4_15FmhaFwdEpilogueIS6_fNS8_IJSB_SC_SB_EEEEENS2_23IndividualTileSchedulerEJEEEEEvNT_6ParamsE,"aw",@nobits
	.sectionflags	@""
	.align	16
	.zero		1024


//--------------------- .nv.shared.reserved.0     --------------------------
	.section	.nv.shared.reserved.0,"aw",@nobits
	.weak		__nv_reservedSMEM_offset_0_alias
	.size		__nv_reservedSMEM_offset_0_alias, 0, 0
	.other		__nv_reservedSMEM_offset_0_alias,@"STO_CUDA_RESERVED_SHARED STV_DEFAULT"
__nv_reservedSMEM_offset_0_alias:
	.zero		0


//--------------------- .nv.global                --------------------------
	.section	.nv.global,"aw",@nobits
.nv.global:
	.type		_ZN39_INTERNAL_76352f65_4_k_cu_be50ed53_25494cute1_E,@object
	.size		_ZN39_INTERNAL_76352f65_4_k_cu_be50ed53_25494cute1_E,(_ZN39_INTERNAL_76352f65_4_k_cu_be50ed53_25494cuda3std3__45__cpo6cbeginE - _ZN39_INTERNAL_76352f65_4_k_cu_be50ed53_25494cute1_E)
_ZN39_INTERNAL_76352f65_4_k_cu_be50ed53_25494cute1_E:
	.zero		1
	.type		_ZN39_INTERNAL_76352f65_4_k_cu_be50ed53_25494cuda3std3__45__cpo6cbeginE,@object
	.size		_ZN39_INTERNAL_76352f65_4_k_cu_be50ed53_25494cuda3std3__45__cpo6cbeginE,(_ZN39_INTERNAL_76352f65_4_k_cu_be50ed53_25494cuda3std3__48in_placeE - _ZN39_INTERNAL_76352f65_4_k_cu_be50ed53_25494cuda3std3__45__cpo6cbeginE)
_ZN39_INTERNAL_76352f65_4_k_cu_be50ed53_25494cuda3std3__45__cpo6cbeginE:
	.zero		1
	.type		_ZN39_INTERNAL_76352f65_4_k_cu_be50ed53_25494cuda3std3__48in_placeE,@object
	.size		_ZN39_INTERNAL_76352f65_4_k_cu_be50ed53_25494cuda3std3__48in_placeE,(_ZN39_INTERNAL_76352f65_4_k_cu_be50ed53_25494cuda3std6ranges3__45__cpo9iter_moveE - _ZN39_INTERNAL_76352f65_4_k_cu_be50ed53_25494cuda3std3__48in_placeE)
_ZN39_INTERNAL_76352f65_4_k_cu_be50ed53_25494cuda3std3__48in_placeE:
	.zero		1
	.type		_ZN39_INTERNAL_76352f65_4_k_cu_be50ed53_25494cuda3std6ranges3__45__cpo9iter_moveE,@object
	.size		_ZN39_INTERNAL_76352f65_4_k_cu_be50ed53_25494cuda3std6ranges3__45__cpo9iter_moveE,(_ZN39_INTERNAL_76352f65_4_k_cu_be50ed53_25494cuda3std3__45__cpo5beginE - _ZN39_INTERNAL_76352f65_4_k_cu_be50ed53_25494cuda3std6ranges3__45__cpo9iter_moveE)
_ZN39_INTERNAL_76352f65_4_k_cu_be50ed53_25494cuda3std6ranges3__45__cpo9iter_moveE:
	.zero		1
	.type		_ZN39_INTERNAL_76352f65_4_k_cu_be50ed53_25494cuda3std3__45__cpo5beginE,@object
	.size		_ZN39_INTERNAL_76352f65_4_k_cu_be50ed53_25494cuda3std3__45__cpo5beginE,(_ZN39_INTERNAL_76352f65_4_k_cu_be50ed53_25494cuda3std3__441_GLOBAL__N__76352f65_4_k_cu_be50ed53_25496ignoreE - _ZN39_INTERNAL_76352f65_4_k_cu_be50ed53_25494cuda3std3__45__cpo5beginE)
_ZN39_INTERNAL_76352f65_4_k_cu_be50ed53_25494cuda3std3__45__cpo5beginE:
	.zero		1
	.type		_ZN39_INTERNAL_76352f65_4_k_cu_be50ed53_25494cuda3std3__441_GLOBAL__N__76352f65_4_k_cu_be50ed53_25496ignoreE,@object
	.size		_ZN39_INTERNAL_76352f65_4_k_cu_be50ed53_25494cuda3std3__441_GLOBAL__N__76352f65_4_k_cu_be50ed53_25496ignoreE,(_ZN39_INTERNAL_76352f65_4_k_cu_be50ed53_25494cute7productE - _ZN39_INTERNAL_76352f65_4_k_cu_be50ed53_25494cuda3std3__441_GLOBAL__N__76352f65_4_k_cu_be50ed53_25496ignoreE)
_ZN39_INTERNAL_76352f65_4_k_cu_be50ed53_25494cuda3std3__441_GLOBAL__N__76352f65_4_k_cu_be50ed53_25496ignoreE:
	.zero		1
	.type		_ZN39_INTERNAL_76352f65_4_k_cu_be50ed53_25494cute7productE,@object
	.size		_ZN39_INTERNAL_76352f65_4_k_cu_be50ed53_25494cute7productE,(_ZN39_INTERNAL_76352f65_4_k_cu_be50ed53_25494cuda3std3__45__cpo3endE - _ZN39_INTERNAL_76352f65_4_k_cu_be50ed53_25494cute7productE)
_ZN39_INTERNAL_76352f65_4_k_cu_be50ed53_25494cute7productE:
	.zero		1
	.type		_ZN39_INTERNAL_76352f65_4_k_cu_be50ed53_25494cuda3std3__45__cpo3endE,@object
	.size		_ZN39_INTERNAL_76352f65_4_k_cu_be50ed53_25494cuda3std3__45__cpo3endE,(_ZN39_INTERNAL_76352f65_4_k_cu_be50ed53_25494cuda3std3__419piecewise_constructE - _ZN39_INTERNAL_76352f65_4_k_cu_be50ed53_25494cuda3std3__45__cpo3endE)
_ZN39_INTERNAL_76352f65_4_k_cu_be50ed53_25494cuda3std3__45__cpo3endE:
	.zero		1
	.type		_ZN39_INTERNAL_76352f65_4_k_cu_be50ed53_25494cuda3std3__419piecewise_constructE,@object
	.size		_ZN39_INTERNAL_76352f65_4_k_cu_be50ed53_25494cuda3std3__419piecewise_constructE,(_ZN39_INTERNAL_76352f65_4_k_cu_be50ed53_25494cuda3std3__45__cpo4cendE - _ZN39_INTERNAL_76352f65_4_k_cu_be50ed53_25494cuda3std3__419piecewise_constructE)
_ZN39_INTERNAL_76352f65_4_k_cu_be50ed53_25494cuda3std3__419piecewise_constructE:
	.zero		1
	.type		_ZN39_INTERNAL_76352f65_4_k_cu_be50ed53_25494cuda3std3__45__cpo4cendE,@object
	.size		_ZN39_INTERNAL_76352f65_4_k_cu_be50ed53_25494cuda3std3__45__cpo4cendE,(_ZN39_INTERNAL_76352f65_4_k_cu_be50ed53_25494cuda3std6ranges3__45__cpo4swapE - _ZN39_INTERNAL_76352f65_4_k_cu_be50ed53_25494cuda3std3__45__cpo4cendE)
_ZN39_INTERNAL_76352f65_4_k_cu_be50ed53_25494cuda3std3__45__cpo4cendE:
	.zero		1
	.type		_ZN39_INTERNAL_76352f65_4_k_cu_be50ed53_25494cuda3std6ranges3__45__cpo4swapE,@object
	.size		_ZN39_INTERNAL_76352f65_4_k_cu_be50ed53_25494cuda3std6ranges3__45__cpo4swapE,(.L_8 - _ZN39_INTERNAL_76352f65_4_k_cu_be50ed53_25494cuda3std6ranges3__45__cpo4swapE)
_ZN39_INTERNAL_76352f65_4_k_cu_be50ed53_25494cuda3std6ranges3__45__cpo4swapE:
	.zero		1
.L_8:


//--------------------- .nv.constant0._ZN7cutlass13device_kernelINS_4fmha6kernel28FmhaKernelTmaWarpSpecializedINS1_10collective30FmhaMainloopTmaWarpSpecializedINS_10bfloat16_tEffN4cute5tupleIJNS7_1CILi128EEENS9_ILi64EEENS9_ILi32EEEEEENS8_IJiNS9_ILi1EEENS8_IJiiEEEEEESG_SG_NS4_12CausalFusionEJEEENS4_15FmhaFwdEpilogueIS6_fNS8_IJSB_SC_SB_EEEEENS2_23IndividualTileSchedulerEJEEEEEvNT_6ParamsE --------------------------
	.section	.nv.constant0._ZN7cutlass13device_kernelINS_4fmha6kernel28FmhaKernelTmaWarpSpecializedINS1_10collective30FmhaMainloopTmaWarpSpecializedINS_10bfloat16_tEffN4cute5tupleIJNS7_1CILi128EEENS9_ILi64EEENS9_ILi32EEEEEENS8_IJiNS9_ILi1EEENS8_IJiiEEEEEESG_SG_NS4_12CausalFusionEJEEENS4_15FmhaFwdEpilogueIS6_fNS8_IJSB_SC_SB_EEEEENS2_23IndividualTileSchedulerEJEEEEEvNT_6ParamsE,"a",@progbits
	.sectionflags	@""
	.align	4
.nv.constant0._ZN7cutlass13device_kernelINS_4fmha6kernel28FmhaKernelTmaWarpSpecializedINS1_10collective30FmhaMainloopTmaWarpSpecializedINS_10bfloat16_tEffN4cute5tupleIJNS7_1CILi128EEENS9_ILi64EEENS9_ILi32EEEEEENS8_IJiNS9_ILi1EEENS8_IJiiEEEEEESG_SG_NS4_12CausalFusionEJEEENS4_15FmhaFwdEpilogueIS6_fNS8_IJSB_SC_SB_EEEEENS2_23IndividualTileSchedulerEJEEEEEvNT_6ParamsE:
	.zero		2688


//--------------------- SYMBOLS --------------------------

	.type		.nv.reservedSmem.offset0,@object
	.size		.nv.reservedSmem.offset0,0x4
	.type		__assertfail,@function
